//
// Generated by NVIDIA NVVM Compiler
//
// Compiler Build ID: CL-36424714
// Cuda compilation tools, release 13.0, V13.0.88
// Based on NVVM 20.0.0
//

.version 9.0
.target sm_100
.address_size 64

	// .globl	_Z14softmax_kernelPfS_ii

.visible .entry _Z14softmax_kernelPfS_ii(
	.param .u64 .ptr .align 1 _Z14softmax_kernelPfS_ii_param_0,
	.param .u64 .ptr .align 1 _Z14softmax_kernelPfS_ii_param_1,
	.param .u32 _Z14softmax_kernelPfS_ii_param_2,
	.param .u32 _Z14softmax_kernelPfS_ii_param_3
)
{
	.reg .pred 	%p<58>;
	.reg .b32 	%r<105>;
	.reg .b32 	%f<366>;
	.reg .b64 	%rd<86>;

	ld.param.u64 	%rd21, [_Z14softmax_kernelPfS_ii_param_0];
	ld.param.u64 	%rd22, [_Z14softmax_kernelPfS_ii_param_1];
	ld.param.u32 	%r47, [_Z14softmax_kernelPfS_ii_param_2];
	ld.param.u32 	%r46, [_Z14softmax_kernelPfS_ii_param_3];
	cvta.to.global.u64 	%rd1, %rd21;
	cvta.to.global.u64 	%rd2, %rd22;
	mov.u32 	%r1, %ctaid.x;
	setp.ge.s32 	%p1, %r1, %r47;
	@%p1 bra 	$L__BB0_39;
	setp.lt.s32 	%p2, %r46, 1;
	mov.f32 	%f356, 0fFF800000;
	@%p2 bra 	$L__BB0_14;
	mul.lo.s32 	%r2, %r46, %r1;
	and.b32  	%r3, %r46, 15;
	setp.lt.u32 	%p3, %r46, 16;
	mov.f32 	%f356, 0fFF800000;
	mov.b32 	%r91, 0;
	@%p3 bra 	$L__BB0_5;
	and.b32  	%r91, %r46, 2147483632;
	neg.s32 	%r95, %r91;
	mul.wide.u32 	%rd23, %r2, 4;
	add.s64 	%rd24, %rd23, %rd1;
	add.s64 	%rd81, %rd24, 32;
	mov.f32 	%f356, 0fFF800000;
$L__BB0_4:
	.pragma "nounroll";
	ld.global.f32 	%f30, [%rd81+-32];
	setp.gt.f32 	%p4, %f30, %f356;
	selp.f32 	%f31, %f30, %f356, %p4;
	ld.global.f32 	%f32, [%rd81+-28];
	setp.gt.f32 	%p5, %f32, %f31;
	selp.f32 	%f33, %f32, %f31, %p5;
	ld.global.f32 	%f34, [%rd81+-24];
	setp.gt.f32 	%p6, %f34, %f33;
	selp.f32 	%f35, %f34, %f33, %p6;
	ld.global.f32 	%f36, [%rd81+-20];
	setp.gt.f32 	%p7, %f36, %f35;
	selp.f32 	%f37, %f36, %f35, %p7;
	ld.global.f32 	%f38, [%rd81+-16];
	setp.gt.f32 	%p8, %f38, %f37;
	selp.f32 	%f39, %f38, %f37, %p8;
	ld.global.f32 	%f40, [%rd81+-12];
	setp.gt.f32 	%p9, %f40, %f39;
	selp.f32 	%f41, %f40, %f39, %p9;
	ld.global.f32 	%f42, [%rd81+-8];
	setp.gt.f32 	%p10, %f42, %f41;
	selp.f32 	%f43, %f42, %f41, %p10;
	ld.global.f32 	%f44, [%rd81+-4];
	setp.gt.f32 	%p11, %f44, %f43;
	selp.f32 	%f45, %f44, %f43, %p11;
	ld.global.f32 	%f46, [%rd81];
	setp.gt.f32 	%p12, %f46, %f45;
	selp.f32 	%f47, %f46, %f45, %p12;
	ld.global.f32 	%f48, [%rd81+4];
	setp.gt.f32 	%p13, %f48, %f47;
	selp.f32 	%f49, %f48, %f47, %p13;
	ld.global.f32 	%f50, [%rd81+8];
	setp.gt.f32 	%p14, %f50, %f49;
	selp.f32 	%f51, %f50, %f49, %p14;
	ld.global.f32 	%f52, [%rd81+12];
	setp.gt.f32 	%p15, %f52, %f51;
	selp.f32 	%f53, %f52, %f51, %p15;
	ld.global.f32 	%f54, [%rd81+16];
	setp.gt.f32 	%p16, %f54, %f53;
	selp.f32 	%f55, %f54, %f53, %p16;
	ld.global.f32 	%f56, [%rd81+20];
	setp.gt.f32 	%p17, %f56, %f55;
	selp.f32 	%f57, %f56, %f55, %p17;
	ld.global.f32 	%f58, [%rd81+24];
	setp.gt.f32 	%p18, %f58, %f57;
	selp.f32 	%f59, %f58, %f57, %p18;
	ld.global.f32 	%f60, [%rd81+28];
	setp.gt.f32 	%p19, %f60, %f59;
	selp.f32 	%f356, %f60, %f59, %p19;
	add.s32 	%r95, %r95, 16;
	add.s64 	%rd81, %rd81, 64;
	setp.eq.s32 	%p20, %r95, 0;
	@%p20 bra 	$L__BB0_5;
	bra.uni 	$L__BB0_4;
$L__BB0_5:
	setp.eq.s32 	%p21, %r3, 0;
	@%p21 bra 	$L__BB0_14;
	and.b32  	%r7, %r46, 7;
	setp.lt.u32 	%p22, %r3, 8;
	@%p22 bra 	$L__BB0_8;
	add.s32 	%r49, %r91, %r2;
	mul.wide.u32 	%rd25, %r49, 4;
	add.s64 	%rd26, %rd1, %rd25;
	ld.global.f32 	%f62, [%rd26];
	setp.gt.f32 	%p23, %f62, %f356;
	selp.f32 	%f63, %f62, %f356, %p23;
	cvt.u64.u32 	%rd27, %r2;
	cvt.u64.u32 	%rd28, %r91;
	add.s64 	%rd29, %rd28, %rd27;
	shl.b64 	%rd30, %rd29, 2;
	add.s64 	%rd31, %rd1, %rd30;
	ld.global.f32 	%f64, [%rd31+4];
	setp.gt.f32 	%p24, %f64, %f63;
	selp.f32 	%f65, %f64, %f63, %p24;
	ld.global.f32 	%f66, [%rd31+8];
	setp.gt.f32 	%p25, %f66, %f65;
	selp.f32 	%f67, %f66, %f65, %p25;
	ld.global.f32 	%f68, [%rd31+12];
	setp.gt.f32 	%p26, %f68, %f67;
	selp.f32 	%f69, %f68, %f67, %p26;
	ld.global.f32 	%f70, [%rd31+16];
	setp.gt.f32 	%p27, %f70, %f69;
	selp.f32 	%f71, %f70, %f69, %p27;
	ld.global.f32 	%f72, [%rd31+20];
	setp.gt.f32 	%p28, %f72, %f71;
	selp.f32 	%f73, %f72, %f71, %p28;
	ld.global.f32 	%f74, [%rd31+24];
	setp.gt.f32 	%p29, %f74, %f73;
	selp.f32 	%f75, %f74, %f73, %p29;
	ld.global.f32 	%f76, [%rd31+28];
	setp.gt.f32 	%p30, %f76, %f75;
	selp.f32 	%f356, %f76, %f75, %p30;
	add.s32 	%r91, %r91, 8;
$L__BB0_8:
	setp.eq.s32 	%p31, %r7, 0;
	@%p31 bra 	$L__BB0_14;
	and.b32  	%r10, %r46, 3;
	setp.lt.u32 	%p32, %r7, 4;
	@%p32 bra 	$L__BB0_11;
	add.s32 	%r50, %r91, %r2;
	mul.wide.u32 	%rd32, %r50, 4;
	add.s64 	%rd33, %rd1, %rd32;
	ld.global.f32 	%f78, [%rd33];
	setp.gt.f32 	%p33, %f78, %f356;
	selp.f32 	%f79, %f78, %f356, %p33;
	cvt.u64.u32 	%rd34, %r2;
	cvt.u64.u32 	%rd35, %r91;
	add.s64 	%rd36, %rd35, %rd34;
	shl.b64 	%rd37, %rd36, 2;
	add.s64 	%rd38, %rd1, %rd37;
	ld.global.f32 	%f80, [%rd38+4];
	setp.gt.f32 	%p34, %f80, %f79;
	selp.f32 	%f81, %f80, %f79, %p34;
	ld.global.f32 	%f82, [%rd38+8];
	setp.gt.f32 	%p35, %f82, %f81;
	selp.f32 	%f83, %f82, %f81, %p35;
	ld.global.f32 	%f84, [%rd38+12];
	setp.gt.f32 	%p36, %f84, %f83;
	selp.f32 	%f356, %f84, %f83, %p36;
	add.s32 	%r91, %r91, 4;
$L__BB0_11:
	setp.eq.s32 	%p37, %r10, 0;
	@%p37 bra 	$L__BB0_14;
	add.s32 	%r51, %r91, %r2;
	mul.wide.u32 	%rd39, %r51, 4;
	add.s64 	%rd80, %rd1, %rd39;
	neg.s32 	%r94, %r10;
$L__BB0_13:
	.pragma "nounroll";
	ld.global.f32 	%f85, [%rd80];
	setp.gt.f32 	%p38, %f85, %f356;
	selp.f32 	%f356, %f85, %f356, %p38;
	add.s64 	%rd80, %rd80, 4;
	add.s32 	%r94, %r94, 1;
	setp.ne.s32 	%p39, %r94, 0;
	@%p39 bra 	$L__BB0_13;
$L__BB0_14:
	setp.lt.s32 	%p40, %r46, 1;
	mov.f32 	%f364, 0f00000000;
	@%p40 bra 	$L__BB0_26;
	mul.lo.s32 	%r16, %r46, %r1;
	and.b32  	%r17, %r46, 7;
	setp.lt.u32 	%p41, %r46, 8;
	mov.f32 	%f364, 0f00000000;
	mov.b32 	%r96, 0;
	@%p41 bra 	$L__BB0_18;
	and.b32  	%r96, %r46, 2147483640;
	neg.s32 	%r99, %r96;
	mul.wide.u32 	%rd40, %r16, 4;
	add.s64 	%rd41, %rd40, 16;
	add.s64 	%rd83, %rd2, %rd41;
	add.s64 	%rd82, %rd1, %rd41;
	mov.f32 	%f364, 0f00000000;
$L__BB0_17:
	.pragma "nounroll";
	ld.global.f32 	%f90, [%rd82+-16];
	sub.f32 	%f91, %f90, %f356;
	fma.rn.f32 	%f92, %f91, 0f3BBB989D, 0f3F000000;
	cvt.sat.f32.f32 	%f93, %f92;
	mov.f32 	%f94, 0f4B400001;
	mov.f32 	%f95, 0f437C0000;
	fma.rm.f32 	%f96, %f93, %f95, %f94;
	add.f32 	%f97, %f96, 0fCB40007F;
	neg.f32 	%f98, %f97;
	fma.rn.f32 	%f99, %f91, 0f3FB8AA3B, %f98;
	fma.rn.f32 	%f100, %f91, 0f32A57060, %f99;
	mov.b32 	%r53, %f96;
	shl.b32 	%r54, %r53, 23;
	mov.b32 	%f101, %r54;
	ex2.approx.ftz.f32 	%f102, %f100;
	mul.f32 	%f103, %f102, %f101;
	st.global.f32 	[%rd83+-16], %f103;
	add.f32 	%f104, %f364, %f103;
	ld.global.f32 	%f105, [%rd82+-12];
	sub.f32 	%f106, %f105, %f356;
	fma.rn.f32 	%f107, %f106, 0f3BBB989D, 0f3F000000;
	cvt.sat.f32.f32 	%f108, %f107;
	fma.rm.f32 	%f109, %f108, %f95, %f94;
	add.f32 	%f110, %f109, 0fCB40007F;
	neg.f32 	%f111, %f110;
	fma.rn.f32 	%f112, %f106, 0f3FB8AA3B, %f111;
	fma.rn.f32 	%f113, %f106, 0f32A57060, %f112;
	mov.b32 	%r55, %f109;
	shl.b32 	%r56, %r55, 23;
	mov.b32 	%f114, %r56;
	ex2.approx.ftz.f32 	%f115, %f113;
	mul.f32 	%f116, %f115, %f114;
	st.global.f32 	[%rd83+-12], %f116;
	add.f32 	%f117, %f104, %f116;
	ld.global.f32 	%f118, [%rd82+-8];
	sub.f32 	%f119, %f118, %f356;
	fma.rn.f32 	%f120, %f119, 0f3BBB989D, 0f3F000000;
	cvt.sat.f32.f32 	%f121, %f120;
	fma.rm.f32 	%f122, %f121, %f95, %f94;
	add.f32 	%f123, %f122, 0fCB40007F;
	neg.f32 	%f124, %f123;
	fma.rn.f32 	%f125, %f119, 0f3FB8AA3B, %f124;
	fma.rn.f32 	%f126, %f119, 0f32A57060, %f125;
	mov.b32 	%r57, %f122;
	shl.b32 	%r58, %r57, 23;
	mov.b32 	%f127, %r58;
	ex2.approx.ftz.f32 	%f128, %f126;
	mul.f32 	%f129, %f128, %f127;
	st.global.f32 	[%rd83+-8], %f129;
	add.f32 	%f130, %f117, %f129;
	ld.global.f32 	%f131, [%rd82+-4];
	sub.f32 	%f132, %f131, %f356;
	fma.rn.f32 	%f133, %f132, 0f3BBB989D, 0f3F000000;
	cvt.sat.f32.f32 	%f134, %f133;
	fma.rm.f32 	%f135, %f134, %f95, %f94;
	add.f32 	%f136, %f135, 0fCB40007F;
	neg.f32 	%f137, %f136;
	fma.rn.f32 	%f138, %f132, 0f3FB8AA3B, %f137;
	fma.rn.f32 	%f139, %f132, 0f32A57060, %f138;
	mov.b32 	%r59, %f135;
	shl.b32 	%r60, %r59, 23;
	mov.b32 	%f140, %r60;
	ex2.approx.ftz.f32 	%f141, %f139;
	mul.f32 	%f142, %f141, %f140;
	st.global.f32 	[%rd83+-4], %f142;
	add.f32 	%f143, %f130, %f142;
	ld.global.f32 	%f144, [%rd82];
	sub.f32 	%f145, %f144, %f356;
	fma.rn.f32 	%f146, %f145, 0f3BBB989D, 0f3F000000;
	cvt.sat.f32.f32 	%f147, %f146;
	fma.rm.f32 	%f148, %f147, %f95, %f94;
	add.f32 	%f149, %f148, 0fCB40007F;
	neg.f32 	%f150, %f149;
	fma.rn.f32 	%f151, %f145, 0f3FB8AA3B, %f150;
	fma.rn.f32 	%f152, %f145, 0f32A57060, %f151;
	mov.b32 	%r61, %f148;
	shl.b32 	%r62, %r61, 23;
	mov.b32 	%f153, %r62;
	ex2.approx.ftz.f32 	%f154, %f152;
	mul.f32 	%f155, %f154, %f153;
	st.global.f32 	[%rd83], %f155;
	add.f32 	%f156, %f143, %f155;
	ld.global.f32 	%f157, [%rd82+4];
	sub.f32 	%f158, %f157, %f356;
	fma.rn.f32 	%f159, %f158, 0f3BBB989D, 0f3F000000;
	cvt.sat.f32.f32 	%f160, %f159;
	fma.rm.f32 	%f161, %f160, %f95, %f94;
	add.f32 	%f162, %f161, 0fCB40007F;
	neg.f32 	%f163, %f162;
	fma.rn.f32 	%f164, %f158, 0f3FB8AA3B, %f163;
	fma.rn.f32 	%f165, %f158, 0f32A57060, %f164;
	mov.b32 	%r63, %f161;
	shl.b32 	%r64, %r63, 23;
	mov.b32 	%f166, %r64;
	ex2.approx.ftz.f32 	%f167, %f165;
	mul.f32 	%f168, %f167, %f166;
	st.global.f32 	[%rd83+4], %f168;
	add.f32 	%f169, %f156, %f168;
	ld.global.f32 	%f170, [%rd82+8];
	sub.f32 	%f171, %f170, %f356;
	fma.rn.f32 	%f172, %f171, 0f3BBB989D, 0f3F000000;
	cvt.sat.f32.f32 	%f173, %f172;
	fma.rm.f32 	%f174, %f173, %f95, %f94;
	add.f32 	%f175, %f174, 0fCB40007F;
	neg.f32 	%f176, %f175;
	fma.rn.f32 	%f177, %f171, 0f3FB8AA3B, %f176;
	fma.rn.f32 	%f178, %f171, 0f32A57060, %f177;
	mov.b32 	%r65, %f174;
	shl.b32 	%r66, %r65, 23;
	mov.b32 	%f179, %r66;
	ex2.approx.ftz.f32 	%f180, %f178;
	mul.f32 	%f181, %f180, %f179;
	st.global.f32 	[%rd83+8], %f181;
	add.f32 	%f182, %f169, %f181;
	ld.global.f32 	%f183, [%rd82+12];
	sub.f32 	%f184, %f183, %f356;
	fma.rn.f32 	%f185, %f184, 0f3BBB989D, 0f3F000000;
	cvt.sat.f32.f32 	%f186, %f185;
	fma.rm.f32 	%f187, %f186, %f95, %f94;
	add.f32 	%f188, %f187, 0fCB40007F;
	neg.f32 	%f189, %f188;
	fma.rn.f32 	%f190, %f184, 0f3FB8AA3B, %f189;
	fma.rn.f32 	%f191, %f184, 0f32A57060, %f190;
	mov.b32 	%r67, %f187;
	shl.b32 	%r68, %r67, 23;
	mov.b32 	%f192, %r68;
	ex2.approx.ftz.f32 	%f193, %f191;
	mul.f32 	%f194, %f193, %f192;
	st.global.f32 	[%rd83+12], %f194;
	add.f32 	%f364, %f182, %f194;
	add.s32 	%r99, %r99, 8;
	add.s64 	%rd83, %rd83, 32;
	add.s64 	%rd82, %rd82, 32;
	setp.eq.s32 	%p42, %r99, 0;
	@%p42 bra 	$L__BB0_18;
	bra.uni 	$L__BB0_17;
$L__BB0_18:
	setp.eq.s32 	%p43, %r17, 0;
	@%p43 bra 	$L__BB0_26;
	and.b32  	%r23, %r46, 3;
	setp.lt.u32 	%p44, %r17, 4;
	@%p44 bra 	$L__BB0_21;
	add.s32 	%r69, %r96, %r16;
	mul.wide.u32 	%rd42, %r69, 4;
	add.s64 	%rd43, %rd1, %rd42;
	ld.global.f32 	%f196, [%rd43];
	sub.f32 	%f197, %f196, %f356;
	fma.rn.f32 	%f198, %f197, 0f3BBB989D, 0f3F000000;
	cvt.sat.f32.f32 	%f199, %f198;
	mov.f32 	%f200, 0f4B400001;
	mov.f32 	%f201, 0f437C0000;
	fma.rm.f32 	%f202, %f199, %f201, %f200;
	add.f32 	%f203, %f202, 0fCB40007F;
	neg.f32 	%f204, %f203;
	fma.rn.f32 	%f205, %f197, 0f3FB8AA3B, %f204;
	fma.rn.f32 	%f206, %f197, 0f32A57060, %f205;
	mov.b32 	%r70, %f202;
	shl.b32 	%r71, %r70, 23;
	mov.b32 	%f207, %r71;
	ex2.approx.ftz.f32 	%f208, %f206;
	mul.f32 	%f209, %f208, %f207;
	add.s64 	%rd44, %rd2, %rd42;
	st.global.f32 	[%rd44], %f209;
	add.f32 	%f210, %f364, %f209;
	cvt.u64.u32 	%rd45, %r16;
	cvt.u64.u32 	%rd46, %r96;
	add.s64 	%rd47, %rd46, %rd45;
	shl.b64 	%rd48, %rd47, 2;
	add.s64 	%rd49, %rd1, %rd48;
	ld.global.f32 	%f211, [%rd49+4];
	sub.f32 	%f212, %f211, %f356;
	fma.rn.f32 	%f213, %f212, 0f3BBB989D, 0f3F000000;
	cvt.sat.f32.f32 	%f214, %f213;
	fma.rm.f32 	%f215, %f214, %f201, %f200;
	add.f32 	%f216, %f215, 0fCB40007F;
	neg.f32 	%f217, %f216;
	fma.rn.f32 	%f218, %f212, 0f3FB8AA3B, %f217;
	fma.rn.f32 	%f219, %f212, 0f32A57060, %f218;
	mov.b32 	%r72, %f215;
	shl.b32 	%r73, %r72, 23;
	mov.b32 	%f220, %r73;
	ex2.approx.ftz.f32 	%f221, %f219;
	mul.f32 	%f222, %f221, %f220;
	add.s64 	%rd50, %rd2, %rd48;
	st.global.f32 	[%rd50+4], %f222;
	add.f32 	%f223, %f210, %f222;
	ld.global.f32 	%f224, [%rd49+8];
	sub.f32 	%f225, %f224, %f356;
	fma.rn.f32 	%f226, %f225, 0f3BBB989D, 0f3F000000;
	cvt.sat.f32.f32 	%f227, %f226;
	fma.rm.f32 	%f228, %f227, %f201, %f200;
	add.f32 	%f229, %f228, 0fCB40007F;
	neg.f32 	%f230, %f229;
	fma.rn.f32 	%f231, %f225, 0f3FB8AA3B, %f230;
	fma.rn.f32 	%f232, %f225, 0f32A57060, %f231;
	mov.b32 	%r74, %f228;
	shl.b32 	%r75, %r74, 23;
	mov.b32 	%f233, %r75;
	ex2.approx.ftz.f32 	%f234, %f232;
	mul.f32 	%f235, %f234, %f233;
	st.global.f32 	[%rd50+8], %f235;
	add.f32 	%f236, %f223, %f235;
	ld.global.f32 	%f237, [%rd49+12];
	sub.f32 	%f238, %f237, %f356;
	fma.rn.f32 	%f239, %f238, 0f3BBB989D, 0f3F000000;
	cvt.sat.f32.f32 	%f240, %f239;
	fma.rm.f32 	%f241, %f240, %f201, %f200;
	add.f32 	%f242, %f241, 0fCB40007F;
	neg.f32 	%f243, %f242;
	fma.rn.f32 	%f244, %f238, 0f3FB8AA3B, %f243;
	fma.rn.f32 	%f245, %f238, 0f32A57060, %f244;
	mov.b32 	%r76, %f241;
	shl.b32 	%r77, %r76, 23;
	mov.b32 	%f246, %r77;
	ex2.approx.ftz.f32 	%f247, %f245;
	mul.f32 	%f248, %f247, %f246;
	st.global.f32 	[%rd50+12], %f248;
	add.f32 	%f364, %f236, %f248;
	add.s32 	%r96, %r96, 4;
$L__BB0_21:
	setp.eq.s32 	%p45, %r23, 0;
	@%p45 bra 	$L__BB0_26;
	setp.eq.s32 	%p46, %r23, 1;
	@%p46 bra 	$L__BB0_24;
	add.s32 	%r78, %r96, %r16;
	mul.wide.u32 	%rd51, %r78, 4;
	add.s64 	%rd52, %rd1, %rd51;
	ld.global.f32 	%f250, [%rd52];
	sub.f32 	%f251, %f250, %f356;
	fma.rn.f32 	%f252, %f251, 0f3BBB989D, 0f3F000000;
	cvt.sat.f32.f32 	%f253, %f252;
	mov.f32 	%f254, 0f4B400001;
	mov.f32 	%f255, 0f437C0000;
	fma.rm.f32 	%f256, %f253, %f255, %f254;
	add.f32 	%f257, %f256, 0fCB40007F;
	neg.f32 	%f258, %f257;
	fma.rn.f32 	%f259, %f251, 0f3FB8AA3B, %f258;
	fma.rn.f32 	%f260, %f251, 0f32A57060, %f259;
	mov.b32 	%r79, %f256;
	shl.b32 	%r80, %r79, 23;
	mov.b32 	%f261, %r80;
	ex2.approx.ftz.f32 	%f262, %f260;
	mul.f32 	%f263, %f262, %f261;
	add.s64 	%rd53, %rd2, %rd51;
	st.global.f32 	[%rd53], %f263;
	add.f32 	%f264, %f364, %f263;
	cvt.u64.u32 	%rd54, %r16;
	cvt.u64.u32 	%rd55, %r96;
	add.s64 	%rd56, %rd55, %rd54;
	shl.b64 	%rd57, %rd56, 2;
	add.s64 	%rd58, %rd1, %rd57;
	ld.global.f32 	%f265, [%rd58+4];
	sub.f32 	%f266, %f265, %f356;
	fma.rn.f32 	%f267, %f266, 0f3BBB989D, 0f3F000000;
	cvt.sat.f32.f32 	%f268, %f267;
	fma.rm.f32 	%f269, %f268, %f255, %f254;
	add.f32 	%f270, %f269, 0fCB40007F;
	neg.f32 	%f271, %f270;
	fma.rn.f32 	%f272, %f266, 0f3FB8AA3B, %f271;
	fma.rn.f32 	%f273, %f266, 0f32A57060, %f272;
	mov.b32 	%r81, %f269;
	shl.b32 	%r82, %r81, 23;
	mov.b32 	%f274, %r82;
	ex2.approx.ftz.f32 	%f275, %f273;
	mul.f32 	%f276, %f275, %f274;
	add.s64 	%rd59, %rd2, %rd57;
	st.global.f32 	[%rd59+4], %f276;
	add.f32 	%f364, %f264, %f276;
	add.s32 	%r96, %r96, 2;
$L__BB0_24:
	and.b32  	%r83, %r46, 1;
	setp.eq.b32 	%p47, %r83, 1;
	not.pred 	%p48, %p47;
	@%p48 bra 	$L__BB0_26;
	add.s32 	%r84, %r96, %r16;
	mul.wide.u32 	%rd60, %r84, 4;
	add.s64 	%rd61, %rd1, %rd60;
	ld.global.f32 	%f277, [%rd61];
	sub.f32 	%f278, %f277, %f356;
	fma.rn.f32 	%f279, %f278, 0f3BBB989D, 0f3F000000;
	cvt.sat.f32.f32 	%f280, %f279;
	mov.f32 	%f281, 0f4B400001;
	mov.f32 	%f282, 0f437C0000;
	fma.rm.f32 	%f283, %f280, %f282, %f281;
	add.f32 	%f284, %f283, 0fCB40007F;
	neg.f32 	%f285, %f284;
	fma.rn.f32 	%f286, %f278, 0f3FB8AA3B, %f285;
	fma.rn.f32 	%f287, %f278, 0f32A57060, %f286;
	mov.b32 	%r85, %f283;
	shl.b32 	%r86, %r85, 23;
	mov.b32 	%f288, %r86;
	ex2.approx.ftz.f32 	%f289, %f287;
	mul.f32 	%f290, %f289, %f288;
	add.s64 	%rd62, %rd2, %rd60;
	st.global.f32 	[%rd62], %f290;
	add.f32 	%f364, %f364, %f290;
$L__BB0_26:
	setp.lt.s32 	%p49, %r46, 1;
	@%p49 bra 	$L__BB0_39;
	mul.lo.s32 	%r28, %r46, %r1;
	and.b32  	%r29, %r46, 15;
	setp.lt.u32 	%p50, %r46, 16;
	mov.b32 	%r101, 0;
	@%p50 bra 	$L__BB0_30;
	and.b32  	%r101, %r46, 2147483632;
	neg.s32 	%r100, %r101;
	mul.wide.u32 	%rd63, %r28, 4;
	add.s64 	%rd64, %rd63, %rd2;
	add.s64 	%rd84, %rd64, 32;
$L__BB0_29:
	.pragma "nounroll";
	ld.global.f32 	%f291, [%rd84+-32];
	div.rn.f32 	%f292, %f291, %f364;
	st.global.f32 	[%rd84+-32], %f292;
	ld.global.f32 	%f293, [%rd84+-28];
	div.rn.f32 	%f294, %f293, %f364;
	st.global.f32 	[%rd84+-28], %f294;
	ld.global.f32 	%f295, [%rd84+-24];
	div.rn.f32 	%f296, %f295, %f364;
	st.global.f32 	[%rd84+-24], %f296;
	ld.global.f32 	%f297, [%rd84+-20];
	div.rn.f32 	%f298, %f297, %f364;
	st.global.f32 	[%rd84+-20], %f298;
	ld.global.f32 	%f299, [%rd84+-16];
	div.rn.f32 	%f300, %f299, %f364;
	st.global.f32 	[%rd84+-16], %f300;
	ld.global.f32 	%f301, [%rd84+-12];
	div.rn.f32 	%f302, %f301, %f364;
	st.global.f32 	[%rd84+-12], %f302;
	ld.global.f32 	%f303, [%rd84+-8];
	div.rn.f32 	%f304, %f303, %f364;
	st.global.f32 	[%rd84+-8], %f304;
	ld.global.f32 	%f305, [%rd84+-4];
	div.rn.f32 	%f306, %f305, %f364;
	st.global.f32 	[%rd84+-4], %f306;
	ld.global.f32 	%f307, [%rd84];
	div.rn.f32 	%f308, %f307, %f364;
	st.global.f32 	[%rd84], %f308;
	ld.global.f32 	%f309, [%rd84+4];
	div.rn.f32 	%f310, %f309, %f364;
	st.global.f32 	[%rd84+4], %f310;
	ld.global.f32 	%f311, [%rd84+8];
	div.rn.f32 	%f312, %f311, %f364;
	st.global.f32 	[%rd84+8], %f312;
	ld.global.f32 	%f313, [%rd84+12];
	div.rn.f32 	%f314, %f313, %f364;
	st.global.f32 	[%rd84+12], %f314;
	ld.global.f32 	%f315, [%rd84+16];
	div.rn.f32 	%f316, %f315, %f364;
	st.global.f32 	[%rd84+16], %f316;
	ld.global.f32 	%f317, [%rd84+20];
	div.rn.f32 	%f318, %f317, %f364;
	st.global.f32 	[%rd84+20], %f318;
	ld.global.f32 	%f319, [%rd84+24];
	div.rn.f32 	%f320, %f319, %f364;
	st.global.f32 	[%rd84+24], %f320;
	ld.global.f32 	%f321, [%rd84+28];
	div.rn.f32 	%f322, %f321, %f364;
	st.global.f32 	[%rd84+28], %f322;
	add.s32 	%r100, %r100, 16;
	add.s64 	%rd84, %rd84, 64;
	setp.ne.s32 	%p51, %r100, 0;
	@%p51 bra 	$L__BB0_29;
$L__BB0_30:
	setp.eq.s32 	%p52, %r29, 0;
	@%p52 bra 	$L__BB0_39;
	and.b32  	%r37, %r46, 7;
	setp.lt.u32 	%p53, %r29, 8;
	@%p53 bra 	$L__BB0_33;
	add.s32 	%r88, %r101, %r28;
	mul.wide.u32 	%rd65, %r88, 4;
	add.s64 	%rd66, %rd2, %rd65;
	ld.global.f32 	%f323, [%rd66];
	div.rn.f32 	%f324, %f323, %f364;
	st.global.f32 	[%rd66], %f324;
	cvt.u64.u32 	%rd67, %r28;
	cvt.u64.u32 	%rd68, %r101;
	add.s64 	%rd69, %rd68, %rd67;
	shl.b64 	%rd70, %rd69, 2;
	add.s64 	%rd71, %rd2, %rd70;
	ld.global.f32 	%f325, [%rd71+4];
	div.rn.f32 	%f326, %f325, %f364;
	st.global.f32 	[%rd71+4], %f326;
	ld.global.f32 	%f327, [%rd71+8];
	div.rn.f32 	%f328, %f327, %f364;
	st.global.f32 	[%rd71+8], %f328;
	ld.global.f32 	%f329, [%rd71+12];
	div.rn.f32 	%f330, %f329, %f364;
	st.global.f32 	[%rd71+12], %f330;
	ld.global.f32 	%f331, [%rd71+16];
	div.rn.f32 	%f332, %f331, %f364;
	st.global.f32 	[%rd71+16], %f332;
	ld.global.f32 	%f333, [%rd71+20];
	div.rn.f32 	%f334, %f333, %f364;
	st.global.f32 	[%rd71+20], %f334;
	ld.global.f32 	%f335, [%rd71+24];
	div.rn.f32 	%f336, %f335, %f364;
	st.global.f32 	[%rd71+24], %f336;
	ld.global.f32 	%f337, [%rd71+28];
	div.rn.f32 	%f338, %f337, %f364;
	st.global.f32 	[%rd71+28], %f338;
	add.s32 	%r101, %r101, 8;
$L__BB0_33:
	setp.eq.s32 	%p54, %r37, 0;
	@%p54 bra 	$L__BB0_39;
	and.b32  	%r40, %r46, 3;
	setp.lt.u32 	%p55, %r37, 4;
	@%p55 bra 	$L__BB0_36;
	add.s32 	%r89, %r101, %r28;
	mul.wide.u32 	%rd72, %r89, 4;
	add.s64 	%rd73, %rd2, %rd72;
	ld.global.f32 	%f339, [%rd73];
	div.rn.f32 	%f340, %f339, %f364;
	st.global.f32 	[%rd73], %f340;
	cvt.u64.u32 	%rd74, %r28;
	cvt.u64.u32 	%rd75, %r101;
	add.s64 	%rd76, %rd75, %rd74;
	shl.b64 	%rd77, %rd76, 2;
	add.s64 	%rd78, %rd2, %rd77;
	ld.global.f32 	%f341, [%rd78+4];
	div.rn.f32 	%f342, %f341, %f364;
	st.global.f32 	[%rd78+4], %f342;
	ld.global.f32 	%f343, [%rd78+8];
	div.rn.f32 	%f344, %f343, %f364;
	st.global.f32 	[%rd78+8], %f344;
	ld.global.f32 	%f345, [%rd78+12];
	div.rn.f32 	%f346, %f345, %f364;
	st.global.f32 	[%rd78+12], %f346;
	add.s32 	%r101, %r101, 4;
$L__BB0_36:
	setp.eq.s32 	%p56, %r40, 0;
	@%p56 bra 	$L__BB0_39;
	add.s32 	%r90, %r101, %r28;
	mul.wide.u32 	%rd79, %r90, 4;
	add.s64 	%rd85, %rd2, %rd79;
	neg.s32 	%r104, %r40;
$L__BB0_38:
	.pragma "nounroll";
	ld.global.f32 	%f347, [%rd85];
	div.rn.f32 	%f348, %f347, %f364;
	st.global.f32 	[%rd85], %f348;
	add.s64 	%rd85, %rd85, 4;
	add.s32 	%r104, %r104, 1;
	setp.ne.s32 	%p57, %r104, 0;
	@%p57 bra 	$L__BB0_38;
$L__BB0_39:
	ret;

}


// ===== COMPILED SASS (sm_100) =====

	.target	sm_100

	.elftype	@"ET_EXEC"


//--------------------- .note.nv.tkinfo           --------------------------
	.section	.note.nv.tkinfo,"",@"SHT_NOTE"
	.sectionflags	@"SHF_NOTE_NV_TKINFO"
	.tkinfo
        /*0018*/ 	.word	0x00000002
        /*0030*/ 	.string	""
        /*0030*/ 	.string	"ptxas"
        /*0030*/ 	.string	"Cuda compilation tools, release 13.0, V13.0.88"
        /*0030*/ 	.string	"Build cuda_13.0.r13.0/compiler.36424714_0"
        /*0030*/ 	.string	"-arch sm_100 -m 64 "



//--------------------- .note.nv.cuinfo           --------------------------
	.section	.note.nv.cuinfo,"",@"SHT_NOTE"
	.sectionflags	@"SHF_NOTE_NV_CUINFO"
        /*0018*/ 	.short	0x0002
        /*001a*/ 	.short	0x0064
        /*001c*/ 	.short	0x0082
	.zero		2


//--------------------- .nv.info                  --------------------------
	.section	.nv.info,"",@"SHT_CUDA_INFO"
	.align	4


	//----- nvinfo : EIATTR_REGCOUNT
	.align		4
        /*0000*/ 	.byte	0x04, 0x2f
        /*0002*/ 	.short	(.L_1 - .L_0)
	.align		4
.L_0:
        /*0004*/ 	.word	index@(_Z14softmax_kernelPfS_ii)
        /*0008*/ 	.word	0x00000020


	//----- nvinfo : EIATTR_FRAME_SIZE
	.align		4
.L_1:
        /*000c*/ 	.byte	0x04, 0x11
        /*000e*/ 	.short	(.L_3 - .L_2)
	.align		4
.L_2:
        /*0010*/ 	.word	index@($__internal_0_$__cuda_sm3x_div_rn_noftz_f32_slowpath)
        /*0014*/ 	.word	0x00000000


	//----- nvinfo : EIATTR_FRAME_SIZE
	.align		4
.L_3:
        /*0018*/ 	.byte	0x04, 0x11
        /*001a*/ 	.short	(.L_5 - .L_4)
	.align		4
.L_4:
        /*001c*/ 	.word	index@(_Z14softmax_kernelPfS_ii)
        /*0020*/ 	.word	0x00000000


	//----- nvinfo : EIATTR_MIN_STACK_SIZE
	.align		4
.L_5:
        /*0024*/ 	.byte	0x04, 0x12
        /*0026*/ 	.short	(.L_7 - .L_6)
	.align		4
.L_6:
        /*0028*/ 	.word	index@(_Z14softmax_kernelPfS_ii)
        /*002c*/ 	.word	0x00000000
.L_7:


//--------------------- .nv.compat                --------------------------
	.section	.nv.compat,"",@"SHT_CUDA_COMPAT_INFO"
	.align	4
        /*0000*/ 	.byte	0x02, 0x09, 0x00, 0x00, 0x02, 0x02, 0x01, 0x00, 0x02, 0x05, 0x05, 0x00, 0x03, 0x07, 0x01, 0x01
        /*0010*/ 	.byte	0x02, 0x03, 0x00, 0x00, 0x02, 0x06, 0x01, 0x00, 0x04, 0x0b, 0x08, 0x00, 0x01, 0x00, 0x00, 0x00
        /*0020*/ 	.byte	0x00, 0x00, 0x00, 0x00


//--------------------- .nv.info._Z14softmax_kernelPfS_ii --------------------------
	.section	.nv.info._Z14softmax_kernelPfS_ii,"",@"SHT_CUDA_INFO"
	.sectionflags	@""
	.align	4


	//----- nvinfo : EIATTR_CUDA_API_VERSION
	.align		4
        /*0000*/ 	.byte	0x04, 0x37
        /*0002*/ 	.short	(.L_9 - .L_8)
.L_8:
        /*0004*/ 	.word	0x00000082


	//----- nvinfo : EIATTR_KPARAM_INFO
	.align		4
.L_9:
        /*0008*/ 	.byte	0x04, 0x17
        /*000a*/ 	.short	(.L_11 - .L_10)
.L_10:
        /*000c*/ 	.word	0x00000000
        /*0010*/ 	.short	0x0003
        /*0012*/ 	.short	0x0014
        /*0014*/ 	.byte	0x00, 0xf0, 0x11, 0x00


	//----- nvinfo : EIATTR_KPARAM_INFO
	.align		4
.L_11:
        /*0018*/ 	.byte	0x04, 0x17
        /*001a*/ 	.short	(.L_13 - .L_12)
.L_12:
        /*001c*/ 	.word	0x00000000
        /*0020*/ 	.short	0x0002
        /*0022*/ 	.short	0x0010
        /*0024*/ 	.byte	0x00, 0xf0, 0x11, 0x00


	//----- nvinfo : EIATTR_KPARAM_INFO
	.align		4
.L_13:
        /*0028*/ 	.byte	0x04, 0x17
        /*002a*/ 	.short	(.L_15 - .L_14)
.L_14:
        /*002c*/ 	.word	0x00000000
        /*0030*/ 	.short	0x0001
        /*0032*/ 	.short	0x0008
        /*0034*/ 	.byte	0x00, 0xf5, 0x21, 0x00


	//----- nvinfo : EIATTR_KPARAM_INFO
	.align		4
.L_15:
        /*0038*/ 	.byte	0x04, 0x17
        /*003a*/ 	.short	(.L_17 - .L_16)
.L_16:
        /*003c*/ 	.word	0x00000000
        /*0040*/ 	.short	0x0000
        /*0042*/ 	.short	0x0000
        /*0044*/ 	.byte	0x00, 0xf5, 0x21, 0x00


	//----- nvinfo : EIATTR_SPARSE_MMA_MASK
	.align		4
.L_17:
        /*0048*/ 	.byte	0x03, 0x50
        /*004a*/ 	.short	0x0000


	//----- nvinfo : EIATTR_MAXREG_COUNT
	.align		4
        /*004c*/ 	.byte	0x03, 0x1b
        /*004e*/ 	.short	0x00ff


	//----- nvinfo : EIATTR_MERCURY_ISA_VERSION
	.align		4
        /*0050*/ 	.byte	0x03, 0x5f
        /*0052*/ 	.short	0x0101


	//----- nvinfo : EIATTR_VRC_CTA_INIT_COUNT
	.align		4
        /*0054*/ 	.byte	0x02, 0x4a
	.zero		1
	.zero		1


	//----- nvinfo : EIATTR_EXIT_INSTR_OFFSETS
	.align		4
        /*0058*/ 	.byte	0x04, 0x1c
        /*005a*/ 	.short	(.L_19 - .L_18)


	//   ....[0]....
.L_18:
        /*005c*/ 	.word	0x00000040


	//   ....[1]....
        /*0060*/ 	.word	0x00001b00


	//   ....[2]....
        /*0064*/ 	.word	0x000029b0


	//   ....[3]....
        /*0068*/ 	.word	0x00003160


	//   ....[4]....
        /*006c*/ 	.word	0x000035b0


	//   ....[5]....
        /*0070*/ 	.word	0x00003730


	//----- nvinfo : EIATTR_CRS_STACK_SIZE
	.align		4
.L_19:
        /*0074*/ 	.byte	0x04, 0x1e
        /*0076*/ 	.short	(.L_21 - .L_20)
.L_20:
        /*0078*/ 	.word	0x00000000


	//----- nvinfo : EIATTR_CBANK_PARAM_SIZE
	.align		4
.L_21:
        /*007c*/ 	.byte	0x03, 0x19
        /*007e*/ 	.short	0x0018


	//----- nvinfo : EIATTR_PARAM_CBANK
	.align		4
        /*0080*/ 	.byte	0x04, 0x0a
        /*0082*/ 	.short	(.L_23 - .L_22)
	.align		4
.L_22:
        /*0084*/ 	.word	index@(.nv.constant0._Z14softmax_kernelPfS_ii)
        /*0088*/ 	.short	0x0380
        /*008a*/ 	.short	0x0018


	//----- nvinfo : EIATTR_SW_WAR
	.align		4
.L_23:
        /*008c*/ 	.byte	0x04, 0x36
        /*008e*/ 	.short	(.L_25 - .L_24)
.L_24:
        /*0090*/ 	.word	0x00000008
.L_25:


//--------------------- .nv.callgraph             --------------------------
	.section	.nv.callgraph,"",@"SHT_CUDA_CALLGRAPH"
	.align	4
	.sectionentsize	8
	.align		4
        /*0000*/ 	.word	0x00000000
	.align		4
        /*0004*/ 	.word	0xffffffff
	.align		4
        /*0008*/ 	.word	0x00000000
	.align		4
        /*000c*/ 	.word	0xfffffffe
	.align		4
        /*0010*/ 	.word	0x00000000
	.align		4
        /*0014*/ 	.word	0xfffffffd
	.align		4
        /*0018*/ 	.word	0x00000000
	.align		4
        /*001c*/ 	.word	0xfffffffc


//--------------------- .text._Z14softmax_kernelPfS_ii --------------------------
	.section	.text._Z14softmax_kernelPfS_ii,"ax",@progbits
	.align	128
        .global         _Z14softmax_kernelPfS_ii
        .type           _Z14softmax_kernelPfS_ii,@function
        .size           _Z14softmax_kernelPfS_ii,(.L_x_54 - _Z14softmax_kernelPfS_ii)
        .other          _Z14softmax_kernelPfS_ii,@"STO_CUDA_ENTRY STV_DEFAULT"
_Z14softmax_kernelPfS_ii:
.text._Z14softmax_kernelPfS_ii:
[----:B------:R-:W-:Y:S08]  /*0000*/  LDC R1, c[0x0][0x37c] ;  /* 0x0000df00ff017b82 */ /* 0x000ff00000000800 */
[----:B------:R-:W0:Y:S08]  /*0010*/  S2UR UR16, SR_CTAID.X ;  /* 0x00000000001079c3 */ /* 0x000e300000002500 */
[----:B------:R-:W0:Y:S02]  /*0020*/  LDC R0, c[0x0][0x390] ;  /* 0x0000e400ff007b82 */ /* 0x000e240000000800 */
[----:B0-----:R-:W-:-:S13]  /*0030*/  ISETP.LE.AND P0, PT, R0, UR16, PT ;  /* 0x0000001000007c0c */ /* 0x001fda000bf03270 */
[----:B------:R-:W-:Y:S05]  /*0040*/  @P0 EXIT ;  /* 0x000000000000094d */ /* 0x000fea0003800000 */
[----:B------:R-:W0:Y:S01]  /*0050*/  LDCU UR6, c[0x0][0x394] ;  /* 0x00007280ff0677ac */ /* 0x000e220008000800 */
[----:B------:R-:W-:Y:S01]  /*0060*/  MOV R0, 0xff800000 ;  /* 0xff80000000007802 */ /* 0x000fe20000000f00 */
[----:B------:R-:W1:Y:S01]  /*0070*/  LDCU.64 UR10, c[0x0][0x358] ;  /* 0x00006b00ff0a77ac */ /* 0x000e620008000a00 */
[----:B0-----:R-:W-:-:S09]  /*0080*/  UISETP.GE.AND UP0, UPT, UR6, 0x1, UPT ;  /* 0x000000010600788c */ /* 0x001fd2000bf06270 */
[----:B-1----:R-:W-:Y:S05]  /*0090*/  BRA.U !UP0, `(.L_x_0) ;  /* 0x0000000908587547 */ /* 0x002fea000b800000 */
[----:B------:R-:W-:Y:S01]  /*00a0*/  UISETP.GE.U32.AND UP1, UPT, UR6, 0x10, UPT ;  /* 0x000000100600788c */ /* 0x000fe2000bf26070 */
[----:B------:R-:W-:Y:S01]  /*00b0*/  HFMA2 R2, -RZ, RZ, 0, 0 ;  /* 0x00000000ff027431 */ /* 0x000fe200000001ff */
[----:B------:R-:W-:Y:S01]  /*00c0*/  ULOP3.LUT UR8, UR6, 0xf, URZ, 0xc0, !UPT ;  /* 0x0000000f06087892 */ /* 0x000fe2000f8ec0ff */
[----:B------:R-:W-:Y:S01]  /*00d0*/  MOV R0, 0xff800000 ;  /* 0xff80000000007802 */ /* 0x000fe20000000f00 */
[----:B------:R-:W-:Y:S02]  /*00e0*/  UIMAD UR7, UR16, UR6, URZ ;  /* 0x00000006100772a4 */ /* 0x000fe4000f8e02ff */
[----:B------:R-:W-:-:S03]  /*00f0*/  UISETP.NE.AND UP0, UPT, UR8, URZ, UPT ;  /* 0x000000ff0800728c */ /* 0x000fc6000bf05270 */
[----:B------:R-:W-:Y:S08]  /*0100*/  BRA.U !UP1, `(.L_x_1) ;  /* 0x0000000109fc7547 */ /* 0x000ff0000b800000 */
[----:B------:R-:W0:Y:S01]  /*0110*/  LDCU.64 UR4, c[0x0][0x380] ;  /* 0x00007000ff0477ac */ /* 0x000e220008000a00 */
[----:B------:R-:W-:Y:S01]  /*0120*/  MOV R0, 0xff800000 ;  /* 0xff80000000007802 */ /* 0x000fe20000000f00 */
[----:B0-----:R-:W-:-:S04]  /*0130*/  UIMAD.WIDE.U32 UR4, UR7, 0x4, UR4 ;  /* 0x00000004070478a5 */ /* 0x001fc8000f8e0004 */
[----:B------:R-:W-:Y:S02]  /*0140*/  UIADD3 UR9, UP1, UPT, UR4, 0x20, URZ ;  /* 0x0000002004097890 */ /* 0x000fe4000ff3e0ff */
[----:B------:R-:W-:Y:S02]  /*0150*/  ULOP3.LUT UR4, UR6, 0x7ffffff0, URZ, 0xc0, !UPT ;  /* 0x7ffffff006047892 */ /* 0x000fe4000f8ec0ff */
[----:B------:R-:W-:Y:S02]  /*0160*/  UIADD3.X UR5, UPT, UPT, URZ, UR5, URZ, UP1, !UPT ;  /* 0x00000005ff057290 */ /* 0x000fe40008ffe4ff */
[----:B------:R-:W-:Y:S01]  /*0170*/  MOV R4, UR9 ;  /* 0x0000000900047c02 */ /* 0x000fe20008000f00 */
[----:B------:R-:W-:Y:S02]  /*0180*/  UIADD3 UR6, UPT, UPT, -UR4, URZ, URZ ;  /* 0x000000ff04067290 */ /* 0x000fe4000fffe1ff */
[----:B------:R-:W-:Y:S02]  /*0190*/  MOV R2, UR4 ;  /* 0x0000000400027c02 */ /* 0x000fe40008000f00 */
[----:B------:R-:W-:-:S08]  /*01a0*/  MOV R5, UR5 ;  /* 0x0000000500057c02 */ /* 0x000fd00008000f00 */
.L_x_2:
[----:B------:R-:W2:Y:S04]  /*01b0*/  LDG.E R11, desc[UR10][R4.64+-0x20] ;  /* 0xffffe00a040b7981 */ /* 0x000ea8000c1e1900 */
[----:B------:R-:W3:Y:S04]  /*01c0*/  LDG.E R13, desc[UR10][R4.64+-0x1c] ;  /* 0xffffe40a040d7981 */ /* 0x000ee8000c1e1900 */
[----:B------:R-:W4:Y:S04]  /*01d0*/  LDG.E R15, desc[UR10][R4.64+-0x18] ;  /* 0xffffe80a040f7981 */ /* 0x000f28000c1e1900 */
[----:B------:R-:W5:Y:S04]  /*01e0*/  LDG.E R17, desc[UR10][R4.64+-0x14] ;  /* 0xffffec0a04117981 */ /* 0x000f68000c1e1900 */
        /* <DEDUP_REMOVED lines=11> */
[----:B------:R0:W5:Y:S01]  /*02a0*/  LDG.E R3, desc[UR10][R4.64+0x1c] ;  /* 0x00001c0a04037981 */ /* 0x000162000c1e1900 */
[----:B------:R-:W-:-:S04]  /*02b0*/  UIADD3 UR6, UPT, UPT, UR6, 0x10, URZ ;  /* 0x0000001006067890 */ /* 0x000fc8000fffe0ff */
[----:B------:R-:W-:Y:S01]  /*02c0*/  UISETP.NE.AND UP1, UPT, UR6, URZ, UPT ;  /* 0x000000ff0600728c */ /* 0x000fe2000bf25270 */
[----:B0-----:R-:W-:-:S04]  /*02d0*/  IADD3 R4, P1, PT, R4, 0x40, RZ ;  /* 0x0000004004047810 */ /* 0x001fc80007f3e0ff */
[----:B------:R-:W-:Y:S02]  /*02e0*/  IADD3.X R5, PT, PT, RZ, R5, RZ, P1, !PT ;  /* 0x00000005ff057210 */ /* 0x000fe40000ffe4ff */
[----:B--2---:R-:W-:-:S04]  /*02f0*/  FSETP.GT.AND P0, PT, R11, R0, PT ;  /* 0x000000000b00720b */ /* 0x004fc80003f04000 */
[----:B------:R-:W-:-:S04]  /*0300*/  FSEL R0, R11, R0, P0 ;  /* 0x000000000b007208 */ /* 0x000fc80000000000 */
[----:B---3--:R-:W-:-:S04]  /*0310*/  FSETP.GT.AND P0, PT, R13, R0, PT ;  /* 0x000000000d00720b */ /* 0x008fc80003f04000 */
[----:B------:R-:W-:-:S04]  /*0320*/  FSEL R0, R13, R0, P0 ;  /* 0x000000000d007208 */ /* 0x000fc80000000000 */
[----:B----4-:R-:W-:-:S04]  /*0330*/  FSETP.GT.AND P0, PT, R15, R0, PT ;  /* 0x000000000f00720b */ /* 0x010fc80003f04000 */
[----:B------:R-:W-:-:S04]  /*0340*/  FSEL R0, R15, R0, P0 ;  /* 0x000000000f007208 */ /* 0x000fc80000000000 */
[----:B-----5:R-:W-:-:S04]  /*0350*/  FSETP.GT.AND P0, PT, R17, R0, PT ;  /* 0x000000001100720b */ /* 0x020fc80003f04000 */
[----:B------:R-:W-:-:S04]  /*0360*/  FSEL R0, R17, R0, P0 ;  /* 0x0000000011007208 */ /* 0x000fc80000000000 */
[----:B------:R-:W-:-:S04]  /*0370*/  FSETP.GT.AND P0, PT, R19, R0, PT ;  /* 0x000000001300720b */ /* 0x000fc80003f04000 */
        /* <DEDUP_REMOVED lines=22> */
[----:B------:R-:W-:Y:S01]  /*04e0*/  FSEL R0, R3, R0, P0 ;  /* 0x0000000003007208 */ /* 0x000fe20000000000 */
[----:B------:R-:W-:Y:S08]  /*04f0*/  BRA.U UP1, `(.L_x_2) ;  /* 0xfffffffd012c7547 */ /* 0x000ff0000b83ffff */
.L_x_1:
[----:B------:R-:W-:Y:S05]  /*0500*/  BRA.U !UP0, `(.L_x_0) ;  /* 0x00000005083c7547 */ /* 0x000fea000b800000 */
[----:B------:R-:W0:Y:S01]  /*0510*/  LDCU UR4, c[0x0][0x394] ;  /* 0x00007280ff0477ac */ /* 0x000e220008000800 */
[----:B------:R-:W-:Y:S02]  /*0520*/  UISETP.GE.U32.AND UP0, UPT, UR8, 0x8, UPT ;  /* 0x000000080800788c */ /* 0x000fe4000bf06070 */
[----:B0-----:R-:W-:-:S04]  /*0530*/  ULOP3.LUT UR5, UR4, 0x7, URZ, 0xc0, !UPT ;  /* 0x0000000704057892 */ /* 0x001fc8000f8ec0ff */
[----:B------:R-:W-:-:S03]  /*0540*/  UISETP.NE.AND UP1, UPT, UR5, URZ, UPT ;  /* 0x000000ff0500728c */ /* 0x000fc6000bf25270 */
[----:B------:R-:W-:Y:S08]  /*0550*/  BRA.U !UP0, `(.L_x_3) ;  /* 0x0000000108847547 */ /* 0x000ff0000b800000 */
[----:B------:R-:W0:Y:S01]  /*0560*/  LDC.64 R4, c[0x0][0x380] ;  /* 0x0000e000ff047b82 */ /* 0x000e220000000a00 */
[C---:B------:R-:W-:Y:S02]  /*0570*/  IADD3 R3, PT, PT, R2.reuse, UR7, RZ ;  /* 0x0000000702037c10 */ /* 0x040fe4000fffe0ff */
[----:B------:R-:W-:-:S04]  /*0580*/  IADD3 R7, P0, PT, R2, UR7, RZ ;  /* 0x0000000702077c10 */ /* 0x000fc8000ff1e0ff */
[----:B------:R-:W-:Y:S01]  /*0590*/  IADD3.X R8, PT, PT, RZ, RZ, RZ, P0, !PT ;  /* 0x000000ffff087210 */ /* 0x000fe200007fe4ff */
[----:B------:R-:W1:Y:S01]  /*05a0*/  LDC.64 R10, c[0x0][0x380] ;  /* 0x0000e000ff0a7b82 */ /* 0x000e620000000a00 */
[----:B0-----:R-:W-:-:S06]  /*05b0*/  IMAD.WIDE.U32 R4, R3, 0x4, R4 ;  /* 0x0000000403047825 */ /* 0x001fcc00078e0004 */
[----:B------:R-:W2:Y:S01]  /*05c0*/  LDG.E R5, desc[UR10][R4.64] ;  /* 0x0000000a04057981 */ /* 0x000ea2000c1e1900 */
[----:B-1----:R-:W-:-:S04]  /*05d0*/  LEA R6, P0, R7, R10, 0x2 ;  /* 0x0000000a07067211 */ /* 0x002fc800078010ff */
[----:B------:R-:W-:-:S05]  /*05e0*/  LEA.HI.X R7, R7, R11, R8, 0x2, P0 ;  /* 0x0000000b07077211 */ /* 0x000fca00000f1408 */
[----:B------:R-:W3:Y:S04]  /*05f0*/  LDG.E R3, desc[UR10][R6.64+0x4] ;  /* 0x0000040a06037981 */ /* 0x000ee8000c1e1900 */
[----:B------:R-:W4:Y:S04]  /*0600*/  LDG.E R9, desc[UR10][R6.64+0x8] ;  /* 0x0000080a06097981 */ /* 0x000f28000c1e1900 */
[----:B------:R-:W5:Y:S04]  /*0610*/  LDG.E R11, desc[UR10][R6.64+0xc] ;  /* 0x00000c0a060b7981 */ /* 0x000f68000c1e1900 */
[----:B------:R-:W5:Y:S04]  /*0620*/  LDG.E R13, desc[UR10][R6.64+0x10] ;  /* 0x0000100a060d7981 */ /* 0x000f68000c1e1900 */
[----:B------:R-:W5:Y:S04]  /*0630*/  LDG.E R15, desc[UR10][R6.64+0x14] ;  /* 0x0000140a060f7981 */ /* 0x000f68000c1e1900 */
[----:B------:R-:W5:Y:S04]  /*0640*/  LDG.E R17, desc[UR10][R6.64+0x18] ;  /* 0x0000180a06117981 */ /* 0x000f68000c1e1900 */
[----:B------:R-:W5:Y:S01]  /*0650*/  LDG.E R19, desc[UR10][R6.64+0x1c] ;  /* 0x00001c0a06137981 */ /* 0x000f62000c1e1900 */
[----:B------:R-:W-:-:S02]  /*0660*/  IADD3 R2, PT, PT, R2, 0x8, RZ ;  /* 0x0000000802027810 */ /* 0x000fc40007ffe0ff */
        /* <DEDUP_REMOVED lines=15> */
[----:B------:R-:W-:-:S09]  /*0760*/  FSEL R0, R19, R0, P0 ;  /* 0x0000000013007208 */ /* 0x000fd20000000000 */
.L_x_3:
[----:B------:R-:W-:Y:S05]  /*0770*/  BRA.U !UP1, `(.L_x_0) ;  /* 0x0000000109a07547 */ /* 0x000fea000b800000 */
[----:B------:R-:W-:Y:S02]  /*0780*/  UISETP.GE.U32.AND UP0, UPT, UR5, 0x4, UPT ;  /* 0x000000040500788c */ /* 0x000fe4000bf06070 */
[----:B------:R-:W-:-:S04]  /*0790*/  ULOP3.LUT UR4, UR4, 0x3, URZ, 0xc0, !UPT ;  /* 0x0000000304047892 */ /* 0x000fc8000f8ec0ff */
[----:B------:R-:W-:-:S03]  /*07a0*/  UISETP.NE.AND UP1, UPT, UR4, URZ, UPT ;  /* 0x000000ff0400728c */ /* 0x000fc6000bf25270 */
[----:B------:R-:W-:Y:S08]  /*07b0*/  BRA.U !UP0, `(.L_x_4) ;  /* 0x0000000108547547 */ /* 0x000ff0000b800000 */
[----:B------:R-:W0:Y:S01]  /*07c0*/  LDC.64 R4, c[0x0][0x380] ;  /* 0x0000e000ff047b82 */ /* 0x000e220000000a00 */
[C---:B------:R-:W-:Y:S02]  /*07d0*/  IADD3 R3, PT, PT, R2.reuse, UR7, RZ ;  /* 0x0000000702037c10 */ /* 0x040fe4000fffe0ff */
[----:B------:R-:W-:-:S05]  /*07e0*/  IADD3 R7, P0, PT, R2, UR7, RZ ;  /* 0x0000000702077c10 */ /* 0x000fca000ff1e0ff */
[----:B------:R-:W1:Y:S01]  /*07f0*/  LDC.64 R10, c[0x0][0x380] ;  /* 0x0000e000ff0a7b82 */ /* 0x000e620000000a00 */
[----:B------:R-:W-:Y:S02]  /*0800*/  IMAD.X R8, RZ, RZ, RZ, P0 ;  /* 0x000000ffff087224 */ /* 0x000fe400000e06ff */
[----:B0-----:R-:W-:-:S06]  /*0810*/  IMAD.WIDE.U32 R4, R3, 0x4, R4 ;  /* 0x0000000403047825 */ /* 0x001fcc00078e0004 */
[----:B------:R-:W2:Y:S01]  /*0820*/  LDG.E R5, desc[UR10][R4.64] ;  /* 0x0000000a04057981 */ /* 0x000ea2000c1e1900 */
[----:B-1----:R-:W-:-:S04]  /*0830*/  LEA R6, P0, R7, R10, 0x2 ;  /* 0x0000000a07067211 */ /* 0x002fc800078010ff */
[----:B------:R-:W-:-:S05]  /*0840*/  LEA.HI.X R7, R7, R11, R8, 0x2, P0 ;  /* 0x0000000b07077211 */ /* 0x000fca00000f1408 */
[----:B------:R-:W3:Y:S04]  /*0850*/  LDG.E R3, desc[UR10][R6.64+0x4] ;  /* 0x0000040a06037981 */ /* 0x000ee8000c1e1900 */
[----:B------:R-:W4:Y:S04]  /*0860*/  LDG.E R9, desc[UR10][R6.64+0x8] ;  /* 0x0000080a06097981 */ /* 0x000f28000c1e1900 */
[----:B------:R-:W5:Y:S01]  /*0870*/  LDG.E R11, desc[UR10][R6.64+0xc] ;  /* 0x00000c0a060b7981 */ /* 0x000f62000c1e1900 */
[----:B------:R-:W-:Y:S02]  /*0880*/  IADD3 R2, PT, PT, R2, 0x4, RZ ;  /* 0x0000000402027810 */ /* 0x000fe40007ffe0ff */
[----:B--2---:R-:W-:-:S04]  /*0890*/  FSETP.GT.AND P0, PT, R5, R0, PT ;  /* 0x000000000500720b */ /* 0x004fc80003f04000 */
[----:B------:R-:W-:-:S04]  /*08a0*/  FSEL R0, R5, R0, P0 ;  /* 0x0000000005007208 */ /* 0x000fc80000000000 */
[----:B---3--:R-:W-:-:S04]  /*08b0*/  FSETP.GT.AND P0, PT, R3, R0, PT ;  /* 0x000000000300720b */ /* 0x008fc80003f04000 */
[----:B------:R-:W-:-:S04]  /*08c0*/  FSEL R0, R3, R0, P0 ;  /* 0x0000000003007208 */ /* 0x000fc80000000000 */
[----:B----4-:R-:W-:-:S04]  /*08d0*/  FSETP.GT.AND P0, PT, R9, R0, PT ;  /* 0x000000000900720b */ /* 0x010fc80003f04000 */
[----:B------:R-:W-:-:S04]  /*08e0*/  FSEL R0, R9, R0, P0 ;  /* 0x0000000009007208 */ /* 0x000fc80000000000 */
[----:B-----5:R-:W-:-:S04]  /*08f0*/  FSETP.GT.AND P0, PT, R11, R0, PT ;  /* 0x000000000b00720b */ /* 0x020fc80003f04000 */
[----:B------:R-:W-:-:S09]  /*0900*/  FSEL R0, R11, R0, P0 ;  /* 0x000000000b007208 */ /* 0x000fd20000000000 */
.L_x_4:
[----:B------:R-:W-:Y:S05]  /*0910*/  BRA.U !UP1, `(.L_x_0) ;  /* 0x0000000109387547 */ /* 0x000fea000b800000 */
[----:B------:R-:W0:Y:S01]  /*0920*/  LDC.64 R4, c[0x0][0x380] ;  /* 0x0000e000ff047b82 */ /* 0x000e220000000a00 */
[----:B------:R-:W-:Y:S01]  /*0930*/  IADD3 R3, PT, PT, R2, UR7, RZ ;  /* 0x0000000702037c10 */ /* 0x000fe2000fffe0ff */
[----:B------:R-:W-:-:S04]  /*0940*/  UIADD3 UR4, UPT, UPT, -UR4, URZ, URZ ;  /* 0x000000ff04047290 */ /* 0x000fc8000fffe1ff */
[----:B0-----:R-:W-:-:S05]  /*0950*/  IMAD.WIDE.U32 R2, R3, 0x4, R4 ;  /* 0x0000000403027825 */ /* 0x001fca00078e0004 */
[----:B------:R-:W-:-:S07]  /*0960*/  MOV R5, R3 ;  /* 0x0000000300057202 */ /* 0x000fce0000000f00 */
.L_x_5:
[----:B------:R-:W-:-:S06]  /*0970*/  MOV R3, R5 ;  /* 0x0000000500037202 */ /* 0x000fcc0000000f00 */
[----:B------:R0:W2:Y:S01]  /*0980*/  LDG.E R3, desc[UR10][R2.64] ;  /* 0x0000000a02037981 */ /* 0x0000a2000c1e1900 */
[----:B------:R-:W-:-:S04]  /*0990*/  UIADD3 UR4, UPT, UPT, UR4, 0x1, URZ ;  /* 0x0000000104047890 */ /* 0x000fc8000fffe0ff */
[----:B------:R-:W-:Y:S01]  /*09a0*/  UISETP.NE.AND UP0, UPT, UR4, URZ, UPT ;  /* 0x000000ff0400728c */ /* 0x000fe2000bf05270 */
[----:B0-----:R-:W-:-:S04]  /*09b0*/  IADD3 R2, P1, PT, R2, 0x4, RZ ;  /* 0x0000000402027810 */ /* 0x001fc80007f3e0ff */
[----:B------:R-:W-:Y:S02]  /*09c0*/  IADD3.X R5, PT, PT, RZ, R5, RZ, P1, !PT ;  /* 0x00000005ff057210 */ /* 0x000fe40000ffe4ff */
[----:B--2---:R-:W-:-:S04]  /*09d0*/  FSETP.GT.AND P0, PT, R3, R0, PT ;  /* 0x000000000300720b */ /* 0x004fc80003f04000 */
[----:B------:R-:W-:Y:S01]  /*09e0*/  FSEL R0, R3, R0, P0 ;  /* 0x0000000003007208 */ /* 0x000fe20000000000 */
[----:B------:R-:W-:Y:S08]  /*09f0*/  BRA.U UP0, `(.L_x_5) ;  /* 0xfffffffd00dc7547 */ /* 0x000ff0000b83ffff */
.L_x_0:
[----:B------:R-:W0:Y:S01]  /*0a00*/  LDCU UR8, c[0x0][0x394] ;  /* 0x00007280ff0877ac */ /* 0x000e220008000800 */
[----:B------:R-:W-:Y:S01]  /*0a10*/  HFMA2 R3, -RZ, RZ, 0, 0 ;  /* 0x00000000ff037431 */ /* 0x000fe200000001ff */
[----:B0-----:R-:W-:-:S09]  /*0a20*/  UISETP.GE.AND UP0, UPT, UR8, 0x1, UPT ;  /* 0x000000010800788c */ /* 0x001fd2000bf06270 */
[----:B------:R-:W-:Y:S05]  /*0a30*/  BRA.U !UP0, `(.L_x_6) ;  /* 0x0000001108287547 */ /* 0x000fea000b800000 */
[----:B------:R-:W-:Y:S01]  /*0a40*/  UISETP.GE.U32.AND UP1, UPT, UR8, 0x8, UPT ;  /* 0x000000080800788c */ /* 0x000fe2000bf26070 */
[----:B------:R-:W-:Y:S01]  /*0a50*/  CS2R R2, SRZ ;  /* 0x0000000000027805 */ /* 0x000fe2000001ff00 */
[----:B------:R-:W-:Y:S02]  /*0a60*/  ULOP3.LUT UR18, UR8, 0x7, URZ, 0xc0, !UPT ;  /* 0x0000000708127892 */ /* 0x000fe4000f8ec0ff */
[----:B------:R-:W-:Y:S02]  /*0a70*/  UIMAD UR17, UR16, UR8, URZ ;  /* 0x00000008101172a4 */ /* 0x000fe4000f8e02ff */
[----:B------:R-:W-:-:S03]  /*0a80*/  UISETP.NE.AND UP0, UPT, UR18, URZ, UPT ;  /* 0x000000ff1200728c */ /* 0x000fc6000bf05270 */
[----:B------:R-:W-:Y:S08]  /*0a90*/  BRA.U !UP1, `(.L_x_7) ;  /* 0x0000000509ec7547 */ /* 0x000ff0000b800000 */
[----:B------:R-:W0:Y:S01]  /*0aa0*/  LDCU.128 UR12, c[0x0][0x380] ;  /* 0x00007000ff0c77ac */ /* 0x000e220008000c00 */
[----:B------:R-:W-:Y:S01]  /*0ab0*/  HFMA2 R3, -RZ, RZ, 0, 0 ;  /* 0x00000000ff037431 */ /* 0x000fe200000001ff */
[----:B------:R-:W-:Y:S01]  /*0ac0*/  UMOV UR4, 0x10 ;  /* 0x0000001000047882 */ /* 0x000fe20000000000 */
[----:B------:R-:W-:Y:S02]  /*0ad0*/  UMOV UR5, 0x0 ;  /* 0x0000000000057882 */ /* 0x000fe40000000000 */
[----:B------:R-:W-:-:S04]  /*0ae0*/  UIMAD.WIDE.U32 UR4, UR17, 0x4, UR4 ;  /* 0x00000004110478a5 */ /* 0x000fc8000f8e0004 */
[----:B0-----:R-:W-:Y:S02]  /*0af0*/  UIADD3 UR7, UP1, UPT, UR4, UR14, URZ ;  /* 0x0000000e04077290 */ /* 0x001fe4000ff3e0ff */
[----:B------:R-:W-:Y:S02]  /*0b00*/  UIADD3 UR6, UP2, UPT, UR4, UR12, URZ ;  /* 0x0000000c04067290 */ /* 0x000fe4000ff5e0ff */
[----:B------:R-:W-:Y:S02]  /*0b10*/  ULOP3.LUT UR4, UR8, 0x7ffffff8, URZ, 0xc0, !UPT ;  /* 0x7ffffff808047892 */ /* 0x000fe4000f8ec0ff */
[----:B------:R-:W-:Y:S01]  /*0b20*/  UIADD3.X UR8, UPT, UPT, UR5, UR15, URZ, UP1, !UPT ;  /* 0x0000000f05087290 */ /* 0x000fe20008ffe4ff */
[----:B------:R-:W-:Y:S01]  /*0b30*/  MOV R11, UR7 ;  /* 0x00000007000b7c02 */ /* 0x000fe20008000f00 */
[----:B------:R-:W-:Y:S01]  /*0b40*/  UIADD3.X UR5, UPT, UPT, UR5, UR13, URZ, UP2, !UPT ;  /* 0x0000000d05057290 */ /* 0x000fe200097fe4ff */
[----:B------:R-:W-:Y:S01]  /*0b50*/  MOV R4, UR6 ;  /* 0x0000000600047c02 */ /* 0x000fe20008000f00 */
[----:B------:R-:W-:-:S02]  /*0b60*/  UIADD3 UR9, UPT, UPT, -UR4, URZ, URZ ;  /* 0x000000ff04097290 */ /* 0x000fc4000fffe1ff */
[----:B------:R-:W-:Y:S02]  /*0b70*/  MOV R2, UR4 ;  /* 0x0000000400027c02 */ /* 0x000fe40008000f00 */
[----:B------:R-:W-:Y:S01]  /*0b80*/  MOV R12, UR8 ;  /* 0x00000008000c7c02 */ /* 0x000fe20008000f00 */
[----:B------:R-:W-:-:S07]  /*0b90*/  IMAD.U32 R5, RZ, RZ, UR5 ;  /* 0x00000005ff057e24 */ /* 0x000fce000f8e00ff */
.L_x_8:
[----:B--2---:R-:W2:Y:S01]  /*0ba0*/  LDG.E R7, desc[UR10][R4.64+-0x10] ;  /* 0xfffff00a04077981 */ /* 0x004ea2000c1e1900 */
[----:B------:R-:W-:Y:S02]  /*0bb0*/  MOV R8, 0x3bbb989d ;  /* 0x3bbb989d00087802 */ /* 0x000fe40000000f00 */
[----:B------:R-:W-:Y:S01]  /*0bc0*/  MOV R9, 0x437c0000 ;  /* 0x437c000000097802 */ /* 0x000fe20000000f00 */
[----:B--2---:R-:W-:-:S04]  /*0bd0*/  FADD R7, R7, -R0 ;  /* 0x8000000007077221 */ /* 0x004fc80000000000 */
[----:B------:R-:W-:-:S04]  /*0be0*/  FFMA.SAT R6, R7, R8, 0.5 ;  /* 0x3f00000007067423 */ /* 0x000fc80000002008 */
[----:B------:R-:W-:-:S04]  /*0bf0*/  FFMA.RM R6, R6, R9, 12582913 ;  /* 0x4b40000106067423 */ /* 0x000fc80000004009 */
[----:B------:R-:W-:-:S04]  /*0c00*/  FADD R10, R6, -12583039 ;  /* 0xcb40007f060a7421 */ /* 0x000fc80000000000 */
[----:B------:R-:W-:-:S04]  /*0c10*/  FFMA R10, R7, 1.4426950216293334961, -R10 ;  /* 0x3fb8aa3b070a7823 */ /* 0x000fc8000000080a */
[----:B------:R-:W-:Y:S01]  /*0c20*/  FFMA R7, R7, 1.925963033500011079e-08, R10 ;  /* 0x32a5706007077823 */ /* 0x000fe2000000000a */
[----:B------:R-:W-:Y:S02]  /*0c30*/  SHF.L.U32 R10, R6, 0x17, RZ ;  /* 0x00000017060a7819 */ /* 0x000fe400000006ff */
[----:B------:R-:W-:-:S03]  /*0c40*/  MOV R6, R11 ;  /* 0x0000000b00067202 */ /* 0x000fc60000000f00 */
[----:B------:R-:W0:Y:S02]  /*0c50*/  MUFU.EX2 R7, R7 ;  /* 0x0000000700077308 */ /* 0x000e240000000800 */
[----:B0-----:R-:W-:Y:S01]  /*0c60*/  FMUL R10, R10, R7 ;  /* 0x000000070a0a7220 */ /* 0x001fe20000400000 */
[----:B------:R-:W-:-:S05]  /*0c70*/  MOV R7, R12 ;  /* 0x0000000c00077202 */ /* 0x000fca0000000f00 */
[----:B------:R0:W-:Y:S04]  /*0c80*/  STG.E desc[UR10][R6.64+-0x10], R10 ;  /* 0xfffff00a06007986 */ /* 0x0001e8000c10190a */
[----:B------:R-:W2:Y:S02]  /*0c90*/  LDG.E R11, desc[UR10][R4.64+-0xc] ;  /* 0xfffff40a040b7981 */ /* 0x000ea4000c1e1900 */
[----:B--2---:R-:W-:-:S04]  /*0ca0*/  FADD R11, R11, -R0 ;  /* 0x800000000b0b7221 */ /* 0x004fc80000000000 */
[----:B------:R-:W-:-:S04]  /*0cb0*/  FFMA.SAT R12, R11, R8, 0.5 ;  /* 0x3f0000000b0c7423 */ /* 0x000fc80000002008 */
[----:B------:R-:W-:-:S04]  /*0cc0*/  FFMA.RM R12, R12, R9, 12582913 ;  /* 0x4b4000010c0c7423 */ /* 0x000fc80000004009 */
[----:B------:R-:W-:-:S04]  /*0cd0*/  FADD R14, R12, -12583039 ;  /* 0xcb40007f0c0e7421 */ /* 0x000fc80000000000 */
[----:B------:R-:W-:-:S04]  /*0ce0*/  FFMA R14, R11, 1.4426950216293334961, -R14 ;  /* 0x3fb8aa3b0b0e7823 */ /* 0x000fc8000000080e */
[----:B------:R-:W-:Y:S01]  /*0cf0*/  FFMA R14, R11, 1.925963033500011079e-08, R14 ;  /* 0x32a570600b0e7823 */ /* 0x000fe2000000000e */
[----:B------:R-:W-:-:S05]  /*0d00*/  SHF.L.U32 R11, R12, 0x17, RZ ;  /* 0x000000170c0b7819 */ /* 0x000fca00000006ff */
[----:B------:R-:W1:Y:S02]  /*0d10*/  MUFU.EX2 R14, R14 ;  /* 0x0000000e000e7308 */ /* 0x000e640000000800 */
[----:B-1----:R-:W-:-:S05]  /*0d20*/  FMUL R11, R11, R14 ;  /* 0x0000000e0b0b7220 */ /* 0x002fca0000400000 */
        /* <DEDUP_REMOVED lines=9> */
[----:B------:R-:W2:Y:S02]  /*0dc0*/  MUFU.EX2 R16, R16 ;  /* 0x0000001000107308 */ /* 0x000ea40000000800 */
[----:B--2---:R-:W-:-:S05]  /*0dd0*/  FMUL R13, R13, R16 ;  /* 0x000000100d0d7220 */ /* 0x004fca0000400000 */
[----:B------:R2:W-:Y:S04]  /*0de0*/  STG.E desc[UR10][R6.64+-0x8], R13 ;  /* 0xfffff80d06007986 */ /* 0x0005e8000c10190a */
[----:B------:R-:W3:Y:S02]  /*0df0*/  LDG.E R15, desc[UR10][R4.64+-0x4] ;  /* 0xfffffc0a040f7981 */ /* 0x000ee4000c1e1900 */
[----:B---3--:R-:W-:-:S04]  /*0e00*/  FADD R15, R15, -R0 ;  /* 0x800000000f0f7221 */ /* 0x008fc80000000000 */
[----:B------:R-:W-:-:S04]  /*0e10*/  FFMA.SAT R12, R15, R8, 0.5 ;  /* 0x3f0000000f0c7423 */ /* 0x000fc80000002008 */
[----:B------:R-:W-:-:S04]  /*0e20*/  FFMA.RM R12, R12, R9, 12582913 ;  /* 0x4b4000010c0c7423 */ /* 0x000fc80000004009 */
[----:B------:R-:W-:-:S04]  /*0e30*/  FADD R14, R12, -12583039 ;  /* 0xcb40007f0c0e7421 */ /* 0x000fc80000000000 */
[----:B------:R-:W-:-:S04]  /*0e40*/  FFMA R14, R15, 1.4426950216293334961, -R14 ;  /* 0x3fb8aa3b0f0e7823 */ /* 0x000fc8000000080e */
[----:B------:R-:W-:Y:S01]  /*0e50*/  FFMA R14, R15, 1.925963033500011079e-08, R14 ;  /* 0x32a570600f0e7823 */ /* 0x000fe2000000000e */
[----:B------:R-:W-:-:S05]  /*0e60*/  SHF.L.U32 R15, R12, 0x17, RZ ;  /* 0x000000170c0f7819 */ /* 0x000fca00000006ff */
[----:B------:R-:W3:Y:S02]  /*0e70*/  MUFU.EX2 R14, R14 ;  /* 0x0000000e000e7308 */ /* 0x000ee40000000800 */
[----:B---3--:R-:W-:-:S05]  /*0e80*/  FMUL R15, R15, R14 ;  /* 0x0000000e0f0f7220 */ /* 0x008fca0000400000 */
        /* <DEDUP_REMOVED lines=34> */
[----:B------:R3:W4:Y:S01]  /*10b0*/  LDG.E R23, desc[UR10][R4.64+0xc] ;  /* 0x00000c0a04177981 */ /* 0x000722000c1e1900 */
[----:B0-----:R-:W-:Y:S01]  /*10c0*/  FADD R10, R10, R3 ;  /* 0x000000030a0a7221 */ /* 0x001fe20000000000 */
[----:B------:R-:W-:-:S03]  /*10d0*/  UIADD3 UR9, UPT, UPT, UR9, 0x8, URZ ;  /* 0x0000000809097890 */ /* 0x000fc6000fffe0ff */
[----:B------:R-:W-:Y:S01]  /*10e0*/  FADD R10, R10, R11 ;  /* 0x0000000b0a0a7221 */ /* 0x000fe20000000000 */
[----:B------:R-:W-:Y:S01]  /*10f0*/  UISETP.NE.AND UP1, UPT, UR9, URZ, UPT ;  /* 0x000000ff0900728c */ /* 0x000fe2000bf25270 */
[----:B-1----:R-:W-:Y:S02]  /*1100*/  IADD3 R11, P0, PT, R6, 0x20, RZ ;  /* 0x00000020060b7810 */ /* 0x002fe40007f1e0ff */
[----:B------:R-:W-:Y:S01]  /*1110*/  FADD R10, R10, R13 ;  /* 0x0000000d0a0a7221 */ /* 0x000fe20000000000 */
[----:B---3--:R-:W-:-:S03]  /*1120*/  IADD3 R4, P1, PT, R4, 0x20, RZ ;  /* 0x0000002004047810 */ /* 0x008fc60007f3e0ff */
[----:B------:R-:W-:Y:S01]  /*1130*/  FADD R10, R10, R15 ;  /* 0x0000000f0a0a7221 */ /* 0x000fe20000000000 */
[----:B------:R-:W-:-:S03]  /*1140*/  IADD3.X R5, PT, PT, RZ, R5, RZ, P1, !PT ;  /* 0x00000005ff057210 */ /* 0x000fc60000ffe4ff */
[----:B------:R-:W-:-:S04]  /*1150*/  FADD R10, R10, R17 ;  /* 0x000000110a0a7221 */ /* 0x000fc80000000000 */
[----:B------:R-:W-:-:S04]  /*1160*/  FADD R10, R10, R19 ;  /* 0x000000130a0a7221 */ /* 0x000fc80000000000 */
[----:B------:R-:W-:Y:S01]  /*1170*/  FADD R10, R10, R21 ;  /* 0x000000150a0a7221 */ /* 0x000fe20000000000 */
[----:B----4-:R-:W-:-:S04]  /*1180*/  FADD R23, R23, -R0 ;  /* 0x8000000017177221 */ /* 0x010fc80000000000 */
[----:B------:R-:W-:-:S04]  /*1190*/  FFMA.SAT R8, R23, R8, 0.5 ;  /* 0x3f00000017087423 */ /* 0x000fc80000002008 */
[----:B------:R-:W-:-:S04]  /*11a0*/  FFMA.RM R8, R8, R9, 12582913 ;  /* 0x4b40000108087423 */ /* 0x000fc80000004009 */
[C---:B------:R-:W-:Y:S01]  /*11b0*/  FADD R12, R8.reuse, -12583039 ;  /* 0xcb40007f080c7421 */ /* 0x040fe20000000000 */
[----:B------:R-:W-:-:S03]  /*11c0*/  IMAD.SHL.U32 R8, R8, 0x800000, RZ ;  /* 0x0080000008087824 */ /* 0x000fc600078e00ff */
[----:B------:R-:W-:-:S04]  /*11d0*/  FFMA R12, R23, 1.4426950216293334961, -R12 ;  /* 0x3fb8aa3b170c7823 */ /* 0x000fc8000000080c */
[----:B------:R-:W-:-:S04]  /*11e0*/  FFMA R12, R23, 1.925963033500011079e-08, R12 ;  /* 0x32a57060170c7823 */ /* 0x000fc8000000000c */
[----:B------:R0:W1:Y:S02]  /*11f0*/  MUFU.EX2 R9, R12 ;  /* 0x0000000c00097308 */ /* 0x0000640000000800 */
[----:B0-----:R-:W-:Y:S01]  /*1200*/  IADD3.X R12, PT, PT, RZ, R7, RZ, P0, !PT ;  /* 0x00000007ff0c7210 */ /* 0x001fe200007fe4ff */
[----:B-1----:R-:W-:-:S04]  /*1210*/  FMUL R9, R8, R9 ;  /* 0x0000000908097220 */ /* 0x002fc80000400000 */
[----:B------:R-:W-:Y:S01]  /*1220*/  FADD R3, R10, R9 ;  /* 0x000000090a037221 */ /* 0x000fe20000000000 */
[----:B------:R2:W-:Y:S01]  /*1230*/  STG.E desc[UR10][R6.64+0xc], R9 ;  /* 0x00000c0906007986 */ /* 0x0005e2000c10190a */
[----:B------:R-:W-:Y:S05]  /*1240*/  BRA.U UP1, `(.L_x_8) ;  /* 0xfffffff901547547 */ /* 0x000fea000b83ffff */
.L_x_7:
[----:B------:R-:W-:Y:S05]  /*1250*/  BRA.U !UP0, `(.L_x_6) ;  /* 0x0000000908207547 */ /* 0x000fea000b800000 */
[----:B------:R-:W0:Y:S01]  /*1260*/  LDCU UR4, c[0x0][0x394] ;  /* 0x00007280ff0477ac */ /* 0x000e220008000800 */
[----:B------:R-:W-:Y:S02]  /*1270*/  UISETP.GE.U32.AND UP0, UPT, UR18, 0x4, UPT ;  /* 0x000000041200788c */ /* 0x000fe4000bf06070 */
[----:B0-----:R-:W-:-:S04]  /*1280*/  ULOP3.LUT UR5, UR4, 0x3, URZ, 0xc0, !UPT ;  /* 0x0000000304057892 */ /* 0x001fc8000f8ec0ff */
[----:B------:R-:W-:-:S03]  /*1290*/  UISETP.NE.AND UP1, UPT, UR5, URZ, UPT ;  /* 0x000000ff0500728c */ /* 0x000fc6000bf25270 */
[----:B------:R-:W-:Y:S08]  /*12a0*/  BRA.U !UP0, `(.L_x_9) ;  /* 0x0000000508047547 */ /* 0x000ff0000b800000 */
[----:B--2---:R-:W0:Y:S01]  /*12b0*/  LDC.64 R6, c[0x0][0x380] ;  /* 0x0000e000ff067b82 */ /* 0x004e220000000a00 */
[----:B------:R-:W-:Y:S01]  /*12c0*/  IADD3 R13, PT, PT, R2, UR17, RZ ;  /* 0x00000011020d7c10 */ /* 0x000fe2000fffe0ff */
[----:B------:R-:W-:Y:S01]  /*12d0*/  HFMA2 R9, -RZ, RZ, 3.7421875, 0 ;  /* 0x437c0000ff097431 */ /* 0x000fe200000001ff */
[----:B------:R-:W-:Y:S01]  /*12e0*/  MOV R8, 0x3bbb989d ;  /* 0x3bbb989d00087802 */ /* 0x000fe20000000f00 */
[----:B------:R-:W1:Y:S02]  /*12f0*/  LDCU.128 UR12, c[0x0][0x380] ;  /* 0x00007000ff0c77ac */ /* 0x000e640008000c00 */
[----:B0-----:R-:W-:-:S06]  /*1300*/  IMAD.WIDE.U32 R6, R13, 0x4, R6 ;  /* 0x000000040d067825 */ /* 0x001fcc00078e0006 */
[----:B------:R-:W2:Y:S01]  /*1310*/  LDG.E R7, desc[UR10][R6.64] ;  /* 0x0000000a06077981 */ /* 0x000ea2000c1e1900 */
[----:B------:R-:W-:-:S04]  /*1320*/  IADD3 R16, P0, PT, R2, UR17, RZ ;  /* 0x0000001102107c10 */ /* 0x000fc8000ff1e0ff */
[C---:B------:R-:W-:Y:S01]  /*1330*/  SHF.L.U32 R15, R16.reuse, 0x2, RZ ;  /* 0x00000002100f7819 */ /* 0x040fe200000006ff */
[----:B--2---:R-:W-:Y:S01]  /*1340*/  FADD R11, R7, -R0 ;  /* 0x80000000070b7221 */ /* 0x004fe20000000000 */
[----:B------:R-:W-:Y:S02]  /*1350*/  IADD3.X R7, PT, PT, RZ, RZ, RZ, P0, !PT ;  /* 0x000000ffff077210 */ /* 0x000fe400007fe4ff */
[----:B-1----:R-:W-:Y:S01]  /*1360*/  IADD3 R6, P0, PT, R15, UR12, RZ ;  /* 0x0000000c0f067c10 */ /* 0x002fe2000ff1e0ff */
[----:B------:R-:W-:Y:S01]  /*1370*/  FFMA.SAT R4, R11, R8, 0.5 ;  /* 0x3f0000000b047423 */ /* 0x000fe20000002008 */
[----:B------:R-:W-:-:S03]  /*1380*/  SHF.L.U64.HI R16, R16, 0x2, R7 ;  /* 0x0000000210107819 */ /* 0x000fc60000010207 */
[----:B------:R-:W-:Y:S01]  /*1390*/  FFMA.RM R10, R4, R9, 12582913 ;  /* 0x4b400001040a7423 */ /* 0x000fe20000004009 */
[----:B------:R-:W-:Y:S01]  /*13a0*/  IADD3.X R7, PT, PT, R16, UR13, RZ, P0, !PT ;  /* 0x0000000d10077c10 */ /* 0x000fe200087fe4ff */
[----:B------:R-:W0:Y:S02]  /*13b0*/  LDC.64 R4, c[0x0][0x388] ;  /* 0x0000e200ff047b82 */ /* 0x000e240000000a00 */
[C---:B------:R-:W-:Y:S01]  /*13c0*/  FADD R12, R10.reuse, -12583039 ;  /* 0xcb40007f0a0c7421 */ /* 0x040fe20000000000 */
[----:B------:R-:W-:-:S03]  /*13d0*/  SHF.L.U32 R10, R10, 0x17, RZ ;  /* 0x000000170a0a7819 */ /* 0x000fc600000006ff */
[----:B------:R-:W-:-:S04]  /*13e0*/  FFMA R12, R11, 1.4426950216293334961, -R12 ;  /* 0x3fb8aa3b0b0c7823 */ /* 0x000fc8000000080c */
[----:B------:R-:W-:-:S06]  /*13f0*/  FFMA R11, R11, 1.925963033500011079e-08, R12 ;  /* 0x32a570600b0b7823 */ /* 0x000fcc000000000c */
[----:B------:R-:W1:Y:S01]  /*1400*/  MUFU.EX2 R11, R11 ;  /* 0x0000000b000b7308 */ /* 0x000e620000000800 */
[----:B0-----:R-:W-:-:S04]  /*1410*/  IMAD.WIDE.U32 R12, R13, 0x4, R4 ;  /* 0x000000040d0c7825 */ /* 0x001fc800078e0004 */
[----:B-1----:R-:W-:-:S05]  /*1420*/  FMUL R10, R10, R11 ;  /* 0x0000000b0a0a7220 */ /* 0x002fca0000400000 */
[----:B------:R0:W-:Y:S04]  /*1430*/  STG.E desc[UR10][R12.64], R10 ;  /* 0x0000000a0c007986 */ /* 0x0001e8000c10190a */
[----:B------:R-:W2:Y:S02]  /*1440*/  LDG.E R5, desc[UR10][R6.64+0x4] ;  /* 0x0000040a06057981 */ /* 0x000ea4000c1e1900 */
[----:B--2---:R-:W-:-:S04]  /*1450*/  FADD R5, R5, -R0 ;  /* 0x8000000005057221 */ /* 0x004fc80000000000 */
[----:B------:R-:W-:-:S04]  /*1460*/  FFMA.SAT R4, R5, R8, 0.5 ;  /* 0x3f00000005047423 */ /* 0x000fc80000002008 */
[----:B------:R-:W-:-:S04]  /*1470*/  FFMA.RM R11, R4, R9, 12582913 ;  /* 0x4b400001040b7423 */ /* 0x000fc80000004009 */
[C---:B------:R-:W-:Y:S01]  /*1480*/  FADD R4, R11.reuse, -12583039 ;  /* 0xcb40007f0b047421 */ /* 0x040fe20000000000 */
[----:B------:R-:W-:-:S03]  /*1490*/  SHF.L.U32 R11, R11, 0x17, RZ ;  /* 0x000000170b0b7819 */ /* 0x000fc600000006ff */
[----:B------:R-:W-:-:S04]  /*14a0*/  FFMA R4, R5, 1.4426950216293334961, -R4 ;  /* 0x3fb8aa3b05047823 */ /* 0x000fc80000000804 */
[----:B------:R-:W-:Y:S01]  /*14b0*/  FFMA R14, R5, 1.925963033500011079e-08, R4 ;  /* 0x32a57060050e7823 */ /* 0x000fe20000000004 */
[----:B------:R-:W-:-:S04]  /*14c0*/  IADD3 R4, P0, PT, R15, UR14, RZ ;  /* 0x0000000e0f047c10 */ /* 0x000fc8000ff1e0ff */
[----:B------:R-:W-:Y:S01]  /*14d0*/  IADD3.X R5, PT, PT, R16, UR15, RZ, P0, !PT ;  /* 0x0000000f10057c10 */ /* 0x000fe200087fe4ff */
[----:B------:R-:W1:Y:S02]  /*14e0*/  MUFU.EX2 R14, R14 ;  /* 0x0000000e000e7308 */ /* 0x000e640000000800 */
[----:B-1----:R-:W-:-:S05]  /*14f0*/  FMUL R11, R11, R14 ;  /* 0x0000000e0b0b7220 */ /* 0x002fca0000400000 */
[----:B------:R1:W-:Y:S04]  /*1500*/  STG.E desc[UR10][R4.64+0x4], R11 ;  /* 0x0000040b04007986 */ /* 0x0003e8000c10190a */
[----:B0-----:R-:W2:Y:S02]  /*1510*/  LDG.E R13, desc[UR10][R6.64+0x8] ;  /* 0x0000080a060d7981 */ /* 0x001ea4000c1e1900 */
[----:B--2---:R-:W-:-:S04]  /*1520*/  FADD R13, R13, -R0 ;  /* 0x800000000d0d7221 */ /* 0x004fc80000000000 */
[----:B------:R-:W-:-:S04]  /*1530*/  FFMA.SAT R12, R13, R8, 0.5 ;  /* 0x3f0000000d0c7423 */ /* 0x000fc80000002008 */
[----:B------:R-:W-:-:S04]  /*1540*/  FFMA.RM R12, R12, R9, 12582913 ;  /* 0x4b4000010c0c7423 */ /* 0x000fc80000004009 */
[C---:B------:R-:W-:Y:S01]  /*1550*/  FADD R16, R12.reuse, -12583039 ;  /* 0xcb40007f0c107421 */ /* 0x040fe20000000000 */
[----:B------:R-:W-:-:S03]  /*1560*/  SHF.L.U32 R12, R12, 0x17, RZ ;  /* 0x000000170c0c7819 */ /* 0x000fc600000006ff */
[----:B------:R-:W-:-:S04]  /*1570*/  FFMA R16, R13, 1.4426950216293334961, -R16 ;  /* 0x3fb8aa3b0d107823 */ /* 0x000fc80000000810 */
[----:B------:R-:W-:-:S04]  /*1580*/  FFMA R16, R13, 1.925963033500011079e-08, R16 ;  /* 0x32a570600d107823 */ /* 0x000fc80000000010 */
[----:B------:R-:W0:Y:S02]  /*1590*/  MUFU.EX2 R13, R16 ;  /* 0x00000010000d7308 */ /* 0x000e240000000800 */
[----:B0-----:R-:W-:-:S05]  /*15a0*/  FMUL R13, R12, R13 ;  /* 0x0000000d0c0d7220 */ /* 0x001fca0000400000 */
[----:B------:R1:W-:Y:S04]  /*15b0*/  STG.E desc[UR10][R4.64+0x8], R13 ;  /* 0x0000080d04007986 */ /* 0x0003e8000c10190a */
[----:B------:R-:W2:Y:S01]  /*15c0*/  LDG.E R7, desc[UR10][R6.64+0xc] ;  /* 0x00000c0a06077981 */ /* 0x000ea2000c1e1900 */
[----:B------:R-:W-:Y:S01]  /*15d0*/  FADD R10, R3, R10 ;  /* 0x0000000a030a7221 */ /* 0x000fe20000000000 */
[----:B------:R-:W-:-:S03]  /*15e0*/  VIADD R2, R2, 0x4 ;  /* 0x0000000402027836 */ /* 0x000fc60000000000 */
[----:B------:R-:W-:-:S04]  /*15f0*/  FADD R10, R10, R11 ;  /* 0x0000000b0a0a7221 */ /* 0x000fc80000000000 */
[----:B------:R-:W-:Y:S01]  /*1600*/  FADD R10, R10, R13 ;  /* 0x0000000d0a0a7221 */ /* 0x000fe20000000000 */
        /* <DEDUP_REMOVED lines=8> */
[----:B0-----:R-:W-:-:S04]  /*1690*/  FMUL R9, R8, R9 ;  /* 0x0000000908097220 */ /* 0x001fc80000400000 */
[----:B------:R-:W-:Y:S01]  /*16a0*/  FADD R3, R10, R9 ;  /* 0x000000090a037221 */ /* 0x000fe20000000000 */
[----:B------:R1:W-:Y:S06]  /*16b0*/  STG.E desc[UR10][R4.64+0xc], R9 ;  /* 0x00000c0904007986 */ /* 0x0003ec000c10190a */
.L_x_9:
[----:B------:R-:W-:Y:S05]  /*16c0*/  BRA.U !UP1, `(.L_x_6) ;  /* 0x0000000509047547 */ /* 0x000fea000b800000 */
[----:B------:R-:W-:Y:S02]  /*16d0*/  UISETP.NE.AND UP0, UPT, UR5, 0x1, UPT ;  /* 0x000000010500788c */ /* 0x000fe4000bf05270 */
[----:B------:R-:W-:-:S04]  /*16e0*/  ULOP3.LUT UR4, UR4, 0x1, URZ, 0xc0, !UPT ;  /* 0x0000000104047892 */ /* 0x000fc8000f8ec0ff */
[----:B------:R-:W-:-:S03]  /*16f0*/  UISETP.NE.U32.AND UP1, UPT, UR4, 0x1, UPT ;  /* 0x000000010400788c */ /* 0x000fc6000bf25070 */
[----:B------:R-:W-:Y:S08]  /*1700*/  BRA.U !UP0, `(.L_x_10) ;  /* 0x0000000108a47547 */ /* 0x000ff0000b800000 */
[----:B-1----:R-:W0:Y:S01]  /*1710*/  LDC.64 R4, c[0x0][0x380] ;  /* 0x0000e000ff047b82 */ /* 0x002e220000000a00 */
[----:B--2---:R-:W-:Y:S01]  /*1720*/  IADD3 R13, PT, PT, R2, UR17, RZ ;  /* 0x00000011020d7c10 */ /* 0x004fe2000fffe0ff */
[----:B------:R-:W-:Y:S01]  /*1730*/  HFMA2 R12, -RZ, RZ, 3.7421875, 0 ;  /* 0x437c0000ff0c7431 */ /* 0x000fe200000001ff */
[----:B------:R-:W-:Y:S01]  /*1740*/  MOV R15, 0x3bbb989d ;  /* 0x3bbb989d000f7802 */ /* 0x000fe20000000f00 */
[----:B------:R-:W1:Y:S02]  /*1750*/  LDCU.128 UR4, c[0x0][0x380] ;  /* 0x00007000ff0477ac */ /* 0x000e640008000c00 */
[----:B0-----:R-:W-:-:S06]  /*1760*/  IMAD.WIDE.U32 R6, R13, 0x4, R4 ;  /* 0x000000040d067825 */ /* 0x001fcc00078e0004 */
[----:B------:R0:W2:Y:S02]  /*1770*/  LDG.E R7, desc[UR10][R6.64] ;  /* 0x0000000a06077981 */ /* 0x0000a4000c1e1900 */
[----:B0-----:R-:W-:-:S04]  /*1780*/  IADD3 R6, P0, PT, R2, UR17, RZ ;  /* 0x0000001102067c10 */ /* 0x001fc8000ff1e0ff */
[----:B------:R-:W-:Y:S01]  /*1790*/  SHF.L.U32 R16, R6, 0x2, RZ ;  /* 0x0000000206107819 */ /* 0x000fe200000006ff */
[----:B--2---:R-:W-:Y:S01]  /*17a0*/  FADD R8, R7, -R0 ;  /* 0x8000000007087221 */ /* 0x004fe20000000000 */
[----:B------:R-:W-:-:S03]  /*17b0*/  IADD3.X R7, PT, PT, RZ, RZ, RZ, P0, !PT ;  /* 0x000000ffff077210 */ /* 0x000fc600007fe4ff */
[----:B------:R-:W-:Y:S01]  /*17c0*/  FFMA.SAT R4, R8, R15, 0.5 ;  /* 0x3f00000008047423 */ /* 0x000fe2000000200f */
[----:B------:R-:W-:Y:S02]  /*17d0*/  SHF.L.U64.HI R14, R6, 0x2, R7 ;  /* 0x00000002060e7819 */ /* 0x000fe40000010207 */
[----:B-1----:R-:W-:Y:S01]  /*17e0*/  IADD3 R6, P0, PT, R16, UR4, RZ ;  /* 0x0000000410067c10 */ /* 0x002fe2000ff1e0ff */
[----:B------:R-:W-:Y:S02]  /*17f0*/  FFMA.RM R9, R4, R12, 12582913 ;  /* 0x4b40000104097423 */ /* 0x000fe4000000400c */
[----:B------:R-:W0:Y:S01]  /*1800*/  LDC.64 R4, c[0x0][0x388] ;  /* 0x0000e200ff047b82 */ /* 0x000e220000000a00 */
[----:B------:R-:W-:Y:S01]  /*1810*/  IADD3.X R7, PT, PT, R14, UR5, RZ, P0, !PT ;  /* 0x000000050e077c10 */ /* 0x000fe200087fe4ff */
[C---:B------:R-:W-:Y:S01]  /*1820*/  FADD R11, R9.reuse, -12583039 ;  /* 0xcb40007f090b7421 */ /* 0x040fe20000000000 */
[----:B------:R-:W-:-:S03]  /*1830*/  SHF.L.U32 R9, R9, 0x17, RZ ;  /* 0x0000001709097819 */ /* 0x000fc600000006ff */
[----:B------:R-:W-:-:S04]  /*1840*/  FFMA R11, R8, 1.4426950216293334961, -R11 ;  /* 0x3fb8aa3b080b7823 */ /* 0x000fc8000000080b */
[----:B------:R-:W-:-:S04]  /*1850*/  FFMA R11, R8, 1.925963033500011079e-08, R11 ;  /* 0x32a57060080b7823 */ /* 0x000fc8000000000b */
[----:B------:R-:W1:Y:S01]  /*1860*/  MUFU.EX2 R8, R11 ;  /* 0x0000000b00087308 */ /* 0x000e620000000800 */
[----:B0-----:R-:W-:-:S04]  /*1870*/  IMAD.WIDE.U32 R4, R13, 0x4, R4 ;  /* 0x000000040d047825 */ /* 0x001fc800078e0004 */
[----:B-1----:R-:W-:-:S05]  /*1880*/  FMUL R10, R9, R8 ;  /* 0x00000008090a7220 */ /* 0x002fca0000400000 */
[----:B------:R0:W-:Y:S04]  /*1890*/  STG.E desc[UR10][R4.64], R10 ;  /* 0x0000000a04007986 */ /* 0x0001e8000c10190a */
[----:B------:R-:W2:Y:S01]  /*18a0*/  LDG.E R7, desc[UR10][R6.64+0x4] ;  /* 0x0000040a06077981 */ /* 0x000ea2000c1e1900 */
[----:B------:R-:W-:Y:S01]  /*18b0*/  FADD R3, R3, R10 ;  /* 0x0000000a03037221 */ /* 0x000fe20000000000 */
[----:B------:R-:W-:Y:S01]  /*18c0*/  IADD3 R2, PT, PT, R2, 0x2, RZ ;  /* 0x0000000202027810 */ /* 0x000fe20007ffe0ff */
        /* <DEDUP_REMOVED lines=10> */
[----:B-1----:R-:W-:-:S04]  /*1970*/  FMUL R12, R12, R11 ;  /* 0x0000000b0c0c7220 */ /* 0x002fc80000400000 */
[----:B------:R-:W-:Y:S01]  /*1980*/  FADD R3, R3, R12 ;  /* 0x0000000c03037221 */ /* 0x000fe20000000000 */
[----:B------:R0:W-:Y:S06]  /*1990*/  STG.E desc[UR10][R8.64+0x4], R12 ;  /* 0x0000040c08007986 */ /* 0x0001ec000c10190a */
.L_x_10:
[----:B------:R-:W-:Y:S05]  /*19a0*/  BRA.U UP1, `(.L_x_6) ;  /* 0x00000001014c7547 */ /* 0x000fea000b800000 */
[----:B01----:R-:W0:Y:S01]  /*19b0*/  LDC.64 R4, c[0x0][0x380] ;  /* 0x0000e000ff047b82 */ /* 0x003e220000000a00 */
[----:B--2---:R-:W-:-:S05]  /*19c0*/  IADD3 R9, PT, PT, R2, UR17, RZ ;  /* 0x0000001102097c10 */ /* 0x004fca000fffe0ff */
[----:B0-----:R-:W-:-:S06]  /*19d0*/  IMAD.WIDE.U32 R4, R9, 0x4, R4 ;  /* 0x0000000409047825 */ /* 0x001fcc00078e0004 */
[----:B------:R-:W2:Y:S01]  /*19e0*/  LDG.E R5, desc[UR10][R4.64] ;  /* 0x0000000a04057981 */ /* 0x000ea2000c1e1900 */
[----:B------:R-:W-:Y:S01]  /*19f0*/  HFMA2 R11, -RZ, RZ, 3.7421875, 0 ;  /* 0x437c0000ff0b7431 */ /* 0x000fe200000001ff */
[----:B------:R-:W-:Y:S01]  /*1a00*/  MOV R7, 0x3bbb989d ;  /* 0x3bbb989d00077802 */ /* 0x000fe20000000f00 */
[----:B--2---:R-:W-:-:S04]  /*1a10*/  FADD R0, R5, -R0 ;  /* 0x8000000005007221 */ /* 0x004fc80000000000 */
[----:B------:R-:W-:Y:S02]  /*1a20*/  FFMA.SAT R2, R0, R7, 0.5 ;  /* 0x3f00000000027423 */ /* 0x000fe40000002007 */
[----:B------:R-:W0:Y:S02]  /*1a30*/  LDC.64 R6, c[0x0][0x388] ;  /* 0x0000e200ff067b82 */ /* 0x000e240000000a00 */
[----:B------:R-:W-:-:S04]  /*1a40*/  FFMA.RM R2, R2, R11, 12582913 ;  /* 0x4b40000102027423 */ /* 0x000fc8000000400b */
[C---:B------:R-:W-:Y:S01]  /*1a50*/  FADD R11, R2.reuse, -12583039 ;  /* 0xcb40007f020b7421 */ /* 0x040fe20000000000 */
[----:B------:R-:W-:-:S03]  /*1a60*/  IMAD.SHL.U32 R2, R2, 0x800000, RZ ;  /* 0x0080000002027824 */ /* 0x000fc600078e00ff */
[----:B------:R-:W-:-:S04]  /*1a70*/  FFMA R11, R0, 1.4426950216293334961, -R11 ;  /* 0x3fb8aa3b000b7823 */ /* 0x000fc8000000080b */
[----:B------:R-:W-:-:S06]  /*1a80*/  FFMA R11, R0, 1.925963033500011079e-08, R11 ;  /* 0x32a57060000b7823 */ /* 0x000fcc000000000b */
[----:B------:R-:W1:Y:S01]  /*1a90*/  MUFU.EX2 R11, R11 ;  /* 0x0000000b000b7308 */ /* 0x000e620000000800 */
[----:B0-----:R-:W-:-:S04]  /*1aa0*/  IMAD.WIDE.U32 R4, R9, 0x4, R6 ;  /* 0x0000000409047825 */ /* 0x001fc800078e0006 */
[----:B-1----:R-:W-:-:S04]  /*1ab0*/  FMUL R2, R2, R11 ;  /* 0x0000000b02027220 */ /* 0x002fc80000400000 */
[----:B------:R-:W-:Y:S01]  /*1ac0*/  FADD R3, R3, R2 ;  /* 0x0000000203037221 */ /* 0x000fe20000000000 */
[----:B------:R3:W-:Y:S06]  /*1ad0*/  STG.E desc[UR10][R4.64], R2 ;  /* 0x0000000204007986 */ /* 0x0007ec000c10190a */
.L_x_6:
[----:B--2---:R-:W2:Y:S02]  /*1ae0*/  LDC R6, c[0x0][0x394] ;  /* 0x0000e500ff067b82 */ /* 0x004ea40000000800 */
[----:B--2---:R-:W-:-:S13]  /*1af0*/  ISETP.GE.AND P0, PT, R6, 0x1, PT ;  /* 0x000000010600780c */ /* 0x004fda0003f06270 */
[----:B------:R-:W-:Y:S05]  /*1b00*/  @!P0 EXIT ;  /* 0x000000000000894d */ /* 0x000fea0003800000 */
[C---:B------:R-:W-:Y:S01]  /*1b10*/  ISETP.GE.U32.AND P0, PT, R6.reuse, 0x10, PT ;  /* 0x000000100600780c */ /* 0x040fe20003f06070 */
[C---:B---3--:R-:W-:Y:S01]  /*1b20*/  IMAD R2, R6.reuse, UR16, RZ ;  /* 0x0000001006027c24 */ /* 0x048fe2000f8e02ff */
[----:B0-----:R-:W-:Y:S02]  /*1b30*/  LOP3.LUT R8, R6, 0xf, RZ, 0xc0, !PT ;  /* 0x0000000f06087812 */ /* 0x001fe400078ec0ff */
[----:B------:R-:W-:-:S09]  /*1b40*/  MOV R7, RZ ;  /* 0x000000ff00077202 */ /* 0x000fd20000000f00 */
[----:B------:R-:W-:Y:S05]  /*1b50*/  @!P0 BRA `(.L_x_11) ;  /* 0x0000000c00908947 */ /* 0x000fea0003800000 */
[----:B-1----:R-:W0:Y:S01]  /*1b60*/  LDC.64 R4, c[0x0][0x388] ;  /* 0x0000e200ff047b82 */ /* 0x002e220000000a00 */
[----:B------:R-:W-:-:S04]  /*1b70*/  LOP3.LUT R7, R6, 0x7ffffff0, RZ, 0xc0, !PT ;  /* 0x7ffffff006077812 */ /* 0x000fc800078ec0ff */
[----:B------:R-:W-:Y:S01]  /*1b80*/  IADD3 R6, PT, PT, -R7, RZ, RZ ;  /* 0x000000ff07067210 */ /* 0x000fe20007ffe1ff */
[----:B0-----:R-:W-:-:S03]  /*1b90*/  IMAD.WIDE.U32 R4, R2, 0x4, R4 ;  /* 0x0000000402047825 */ /* 0x001fc600078e0004 */
[----:B------:R-:W-:-:S04]  /*1ba0*/  IADD3 R0, P0, PT, R4, 0x20, RZ ;  /* 0x0000002004007810 */ /* 0x000fc80007f1e0ff */
[----:B------:R-:W-:-:S09]  /*1bb0*/  IADD3.X R9, PT, PT, RZ, R5, RZ, P0, !PT ;  /* 0x00000005ff097210 */ /* 0x000fd200007fe4ff */
.L_x_28:
[----:B0-----:R-:W-:Y:S02]  /*1bc0*/  MOV R4, R0 ;  /* 0x0000000000047202 */ /* 0x001fe40000000f00 */
[----:B------:R-:W-:-:S05]  /*1bd0*/  MOV R5, R9 ;  /* 0x0000000900057202 */ /* 0x000fca0000000f00 */
[----:B------:R-:W2:Y:S01]  /*1be0*/  LDG.E R0, desc[UR10][R4.64+-0x20] ;  /* 0xffffe00a04007981 */ /* 0x000ea2000c1e1900 */
[----:B------:R-:W0:Y:S01]  /*1bf0*/  MUFU.RCP R10, R3 ;  /* 0x00000003000a7308 */ /* 0x000e220000001000 */
[----:B------:R-:W-:-:S04]  /*1c00*/  IADD3 R6, PT, PT, R6, 0x10, RZ ;  /* 0x0000001006067810 */ /* 0x000fc80007ffe0ff */
[----:B------:R-:W-:Y:S01]  /*1c10*/  ISETP.NE.AND P2, PT, R6, RZ, PT ;  /* 0x000000ff0600720c */ /* 0x000fe20003f45270 */
[----:B0-----:R-:W-:-:S04]  /*1c20*/  FFMA R9, R10, -R3, 1 ;  /* 0x3f8000000a097423 */ /* 0x001fc80000000803 */
[----:B------:R-:W-:Y:S01]  /*1c30*/  FFMA R9, R10, R9, R10 ;  /* 0x000000090a097223 */ /* 0x000fe2000000000a */
[----:B--2---:R-:W0:Y:S03]  /*1c40*/  FCHK P0, R0, R3 ;  /* 0x0000000300007302 */ /* 0x004e260000000000 */
[----:B------:R-:W-:-:S04]  /*1c50*/  FFMA R10, R0, R9, RZ ;  /* 0x00000009000a7223 */ /* 0x000fc800000000ff */
[----:B------:R-:W-:-:S04]  /*1c60*/  FFMA R11, R10, -R3, R0 ;  /* 0x800000030a0b7223 */ /* 0x000fc80000000000 */
[----:B------:R-:W-:Y:S01]  /*1c70*/  FFMA R9, R9, R11, R10 ;  /* 0x0000000b09097223 */ /* 0x000fe2000000000a */
[----:B0-----:R-:W-:Y:S06]  /*1c80*/  @!P0 BRA `(.L_x_12) ;  /* 0x00000000000c8947 */ /* 0x001fec0003800000 */
[----:B------:R-:W-:-:S07]  /*1c90*/  MOV R12, 0x1cb0 ;  /* 0x00001cb0000c7802 */ /* 0x000fce0000000f00 */
[----:B------:R-:W-:Y:S05]  /*1ca0*/  CALL.REL.NOINC `($__internal_0_$__cuda_sm3x_div_rn_noftz_f32_slowpath) ;  /* 0x0000001800a47944 */ /* 0x000fea0003c00000 */
[----:B------:R-:W-:-:S07]  /*1cb0*/  MOV R9, R11 ;  /* 0x0000000b00097202 */ /* 0x000fce0000000f00 */
.L_x_12:
[----:B------:R-:W2:Y:S01]  /*1cc0*/  LDG.E R13, desc[UR10][R4.64+-0x1c] ;  /* 0xffffe40a040d7981 */ /* 0x000ea2000c1e1900 */
[----:B------:R-:W0:Y:S03]  /*1cd0*/  MUFU.RCP R0, R3 ;  /* 0x0000000300007308 */ /* 0x000e260000001000 */
[----:B------:R1:W-:Y:S01]  /*1ce0*/  STG.E desc[UR10][R4.64+-0x20], R9 ;  /* 0xffffe00904007986 */ /* 0x0003e2000c10190a */
[----:B0-----:R-:W-:-:S04]  /*1cf0*/  FFMA R11, R0, -R3, 1 ;  /* 0x3f800000000b7423 */ /* 0x001fc80000000803 */
[----:B------:R-:W-:Y:S01]  /*1d00*/  FFMA R0, R0, R11, R0 ;  /* 0x0000000b00007223 */ /* 0x000fe20000000000 */
[----:B--2---:R-:W0:Y:S03]  /*1d10*/  FCHK P0, R13, R3 ;  /* 0x000000030d007302 */ /* 0x004e260000000000 */
[----:B------:R-:W-:-:S04]  /*1d20*/  FFMA R10, R0, R13, RZ ;  /* 0x0000000d000a7223 */ /* 0x000fc800000000ff */
[----:B------:R-:W-:-:S04]  /*1d30*/  FFMA R11, R10, -R3, R13 ;  /* 0x800000030a0b7223 */ /* 0x000fc8000000000d */
[----:B------:R-:W-:Y:S01]  /*1d40*/  FFMA R11, R0, R11, R10 ;  /* 0x0000000b000b7223 */ /* 0x000fe2000000000a */
[----:B01----:R-:W-:Y:S06]  /*1d50*/  @!P0 BRA `(.L_x_13) ;  /* 0x00000000000c8947 */ /* 0x003fec0003800000 */
[----:B------:R-:W-:Y:S02]  /*1d60*/  MOV R0, R13 ;  /* 0x0000000d00007202 */ /* 0x000fe40000000f00 */
[----:B------:R-:W-:-:S07]  /*1d70*/  MOV R12, 0x1d90 ;  /* 0x00001d90000c7802 */ /* 0x000fce0000000f00 */
[----:B------:R-:W-:Y:S05]  /*1d80*/  CALL.REL.NOINC `($__internal_0_$__cuda_sm3x_div_rn_noftz_f32_slowpath) ;  /* 0x00000018006c7944 */ /* 0x000fea0003c00000 */
.L_x_13:
        /* <DEDUP_REMOVED lines=13> */
[----:B------:R-:W-:-:S07]  /*1e60*/  MOV R9, R11 ;  /* 0x0000000b00097202 */ /* 0x000fce0000000f00 */
.L_x_14:
        /* <DEDUP_REMOVED lines=13> */
.L_x_15:
        /* <DEDUP_REMOVED lines=10> */
[----:B------:R-:W-:Y:S01]  /*1fe0*/  IMAD.MOV.U32 R0, RZ, RZ, R12 ;  /* 0x000000ffff007224 */ /* 0x000fe200078e000c */
[----:B------:R-:W-:-:S07]  /*1ff0*/  MOV R12, 0x2010 ;  /* 0x00002010000c7802 */ /* 0x000fce0000000f00 */
[----:B------:R-:W-:Y:S05]  /*2000*/  CALL.REL.NOINC `($__internal_0_$__cuda_sm3x_div_rn_noftz_f32_slowpath) ;  /* 0x0000001400cc7944 */ /* 0x000fea0003c00000 */
[----:B------:R-:W-:-:S07]  /*2010*/  MOV R9, R11 ;  /* 0x0000000b00097202 */ /* 0x000fce0000000f00 */
.L_x_16:
        /* <DEDUP_REMOVED lines=13> */
.L_x_17:
        /* <DEDUP_REMOVED lines=14> */
.L_x_18:
        /* <DEDUP_REMOVED lines=13> */
.L_x_19:
        /* <DEDUP_REMOVED lines=14> */
.L_x_20:
        /* <DEDUP_REMOVED lines=13> */
.L_x_21:
        /* <DEDUP_REMOVED lines=14> */
.L_x_22:
        /* <DEDUP_REMOVED lines=13> */
.L_x_23:
        /* <DEDUP_REMOVED lines=13> */
[----:B------:R-:W-:-:S07]  /*26d0*/  IMAD.MOV.U32 R9, RZ, RZ, R11 ;  /* 0x000000ffff097224 */ /* 0x000fce00078e000b */
.L_x_24:
        /* <DEDUP_REMOVED lines=13> */
.L_x_25:
        /* <DEDUP_REMOVED lines=14> */
.L_x_26:
        /* <DEDUP_REMOVED lines=13> */
.L_x_27:
[----:B------:R0:W-:Y:S01]  /*2960*/  STG.E desc[UR10][R4.64+0x1c], R11 ;  /* 0x00001c0b04007986 */ /* 0x0001e2000c10190a */
[----:B------:R-:W-:-:S04]  /*2970*/  IADD3 R0, P0, PT, R4, 0x40, RZ ;  /* 0x0000004004007810 */ /* 0x000fc80007f1e0ff */
[----:B------:R-:W-:Y:S01]  /*2980*/  IADD3.X R9, PT, PT, RZ, R5, RZ, P0, !PT ;  /* 0x00000005ff097210 */ /* 0x000fe200007fe4ff */
[----:B------:R-:W-:Y:S08]  /*2990*/  @P2 BRA `(.L_x_28) ;  /* 0xfffffff000882947 */ /* 0x000ff0000383ffff */
.L_x_11:
[----:B------:R-:W-:-:S13]  /*29a0*/  ISETP.NE.AND P0, PT, R8, RZ, PT ;  /* 0x000000ff0800720c */ /* 0x000fda0003f05270 */
[----:B------:R-:W-:Y:S05]  /*29b0*/  @!P0 EXIT ;  /* 0x000000000000894d */ /* 0x000fea0003800000 */
[----:B------:R-:W2:Y:S01]  /*29c0*/  LDCU UR4, c[0x0][0x394] ;  /* 0x00007280ff0477ac */ /* 0x000ea20008000800 */
[----:B------:R-:W-:Y:S01]  /*29d0*/  ISETP.GE.U32.AND P0, PT, R8, 0x8, PT ;  /* 0x000000080800780c */ /* 0x000fe20003f06070 */
[----:B--2---:R-:W-:-:S12]  /*29e0*/  ULOP3.LUT UR4, UR4, 0x7, URZ, 0xc0, !UPT ;  /* 0x0000000704047892 */ /* 0x004fd8000f8ec0ff */
[----:B------:R-:W-:Y:S05]  /*29f0*/  @!P0 BRA `(.L_x_29) ;  /* 0x0000000400d48947 */ /* 0x000fea0003800000 */
[----:B-1----:R-:W1:Y:S01]  /*2a00*/  LDC.64 R8, c[0x0][0x388] ;  /* 0x0000e200ff087b82 */ /* 0x002e620000000a00 */
[----:B0-----:R-:W-:-:S05]  /*2a10*/  IADD3 R5, PT, PT, R2, R7, RZ ;  /* 0x0000000702057210 */ /* 0x001fca0007ffe0ff */
[----:B-1----:R-:W-:-:S05]  /*2a20*/  IMAD.WIDE.U32 R8, R5, 0x4, R8 ;  /* 0x0000000405087825 */ /* 0x002fca00078e0008 */
[----:B------:R-:W2:Y:S01]  /*2a30*/  LDG.E R13, desc[UR10][R8.64] ;  /* 0x0000000a080d7981 */ /* 0x000ea2000c1e1900 */
[----:B------:R-:W0:Y:S02]  /*2a40*/  MUFU.RCP R0, R3 ;  /* 0x0000000300007308 */ /* 0x000e240000001000 */
[----:B0-----:R-:W-:-:S04]  /*2a50*/  FFMA R5, R0, -R3, 1 ;  /* 0x3f80000000057423 */ /* 0x001fc80000000803 */
[----:B------:R-:W-:Y:S02]  /*2a60*/  FFMA R0, R0, R5, R0 ;  /* 0x0000000500007223 */ /* 0x000fe40000000000 */
[----:B--2---:R-:W0:Y:S02]  /*2a70*/  FCHK P0, R13, R3 ;  /* 0x000000030d007302 */ /* 0x004e240000000000 */
[----:B------:R-:W-:-:S04]  /*2a80*/  FFMA R4, R0, R13, RZ ;  /* 0x0000000d00047223 */ /* 0x000fc800000000ff */
[----:B------:R-:W-:-:S04]  /*2a90*/  FFMA R5, R4, -R3, R13 ;  /* 0x8000000304057223 */ /* 0x000fc8000000000d */
[----:B------:R-:W-:Y:S01]  /*2aa0*/  FFMA R11, R0, R5, R4 ;  /* 0x00000005000b7223 */ /* 0x000fe20000000004 */
[----:B0-----:R-:W-:Y:S06]  /*2ab0*/  @!P0 BRA `(.L_x_30) ;  /* 0x00000000000c8947 */ /* 0x001fec0003800000 */
[----:B------:R-:W-:Y:S02]  /*2ac0*/  MOV R0, R13 ;  /* 0x0000000d00007202 */ /* 0x000fe40000000f00 */
[----:B------:R-:W-:-:S07]  /*2ad0*/  MOV R12, 0x2af0 ;  /* 0x00002af0000c7802 */ /* 0x000fce0000000f00 */
[----:B------:R-:W-:Y:S05]  /*2ae0*/  CALL.REL.NOINC `($__internal_0_$__cuda_sm3x_div_rn_noftz_f32_slowpath) ;  /* 0x0000000c00147944 */ /* 0x000fea0003c00000 */
.L_x_30:
[----:B------:R-:W0:Y:S01]  /*2af0*/  LDC.64 R12, c[0x0][0x388] ;  /* 0x0000e200ff0c7b82 */ /* 0x000e220000000a00 */
[----:B------:R-:W-:Y:S01]  /*2b00*/  IADD3 R0, P0, PT, R2, R7, RZ ;  /* 0x0000000702007210 */ /* 0x000fe20007f1e0ff */
[----:B------:R1:W-:Y:S03]  /*2b10*/  STG.E desc[UR10][R8.64], R11 ;  /* 0x0000000b08007986 */ /* 0x0003e6000c10190a */
[----:B------:R-:W-:Y:S02]  /*2b20*/  IADD3.X R5, PT, PT, RZ, RZ, RZ, P0, !PT ;  /* 0x000000ffff057210 */ /* 0x000fe400007fe4ff */
[----:B0-----:R-:W-:-:S04]  /*2b30*/  LEA R4, P0, R0, R12, 0x2 ;  /* 0x0000000c00047211 */ /* 0x001fc800078010ff */
[----:B------:R-:W-:-:S05]  /*2b40*/  LEA.HI.X R5, R0, R13, R5, 0x2, P0 ;  /* 0x0000000d00057211 */ /* 0x000fca00000f1405 */
        /* <DEDUP_REMOVED lines=13> */
.L_x_31:
        /* <DEDUP_REMOVED lines=14> */
.L_x_32:
        /* <DEDUP_REMOVED lines=13> */
.L_x_33:
        /* <DEDUP_REMOVED lines=14> */
.L_x_34:
        /* <DEDUP_REMOVED lines=13> */
.L_x_35:
        /* <DEDUP_REMOVED lines=14> */
.L_x_36:
        /* <DEDUP_REMOVED lines=13> */
.L_x_37:
[----:B------:R2:W-:Y:S01]  /*3130*/  STG.E desc[UR10][R4.64+0x1c], R11 ;  /* 0x00001c0b04007986 */ /* 0x0005e2000c10190a */
[----:B------:R-:W-:-:S07]  /*3140*/  IADD3 R7, PT, PT, R7, 0x8, RZ ;  /* 0x0000000807077810 */ /* 0x000fce0007ffe0ff */
.L_x_29:
[----:B------:R-:W-:-:S13]  /*3150*/  ISETP.NE.AND P0, PT, RZ, UR4, PT ;  /* 0x00000004ff007c0c */ /* 0x000fda000bf05270 */
[----:B------:R-:W-:Y:S05]  /*3160*/  @!P0 EXIT ;  /* 0x000000000000894d */ /* 0x000fea0003800000 */
[----:B------:R-:W3:Y:S01]  /*3170*/  LDCU UR5, c[0x0][0x394] ;  /* 0x00007280ff0577ac */ /* 0x000ee20008000800 */
[----:B------:R-:W-:Y:S02]  /*3180*/  UISETP.GE.U32.AND UP0, UPT, UR4, 0x4, UPT ;  /* 0x000000040400788c */ /* 0x000fe4000bf06070 */
[----:B---3--:R-:W-:-:S07]  /*3190*/  ULOP3.LUT UR5, UR5, 0x3, URZ, 0xc0, !UPT ;  /* 0x0000000305057892 */ /* 0x008fce000f8ec0ff */
[----:B------:R-:W-:Y:S05]  /*31a0*/  BRA.U !UP0, `(.L_x_38) ;  /* 0x0000000108fc7547 */ /* 0x000fea000b800000 */
[----:B-1----:R-:W1:Y:S01]  /*31b0*/  LDC.64 R8, c[0x0][0x388] ;  /* 0x0000e200ff087b82 */ /* 0x002e620000000a00 */
[----:B0-2---:R-:W-:-:S05]  /*31c0*/  IADD3 R5, PT, PT, R2, R7, RZ ;  /* 0x0000000702057210 */ /* 0x005fca0007ffe0ff */
        /* <DEDUP_REMOVED lines=13> */
.L_x_39:
        /* <DEDUP_REMOVED lines=19> */
.L_x_40:
        /* <DEDUP_REMOVED lines=14> */
.L_x_41:
        /* <DEDUP_REMOVED lines=13> */
.L_x_42:
[----:B------:R3:W-:Y:S01]  /*3580*/  STG.E desc[UR10][R4.64+0xc], R11 ;  /* 0x00000c0b04007986 */ /* 0x0007e2000c10190a */
[----:B------:R-:W-:-:S07]  /*3590*/  IADD3 R7, PT, PT, R7, 0x4, RZ ;  /* 0x0000000407077810 */ /* 0x000fce0007ffe0ff */
.L_x_38:
[----:B------:R-:W-:-:S13]  /*35a0*/  ISETP.NE.AND P0, PT, RZ, UR5, PT ;  /* 0x00000005ff007c0c */ /* 0x000fda000bf05270 */
[----:B------:R-:W-:Y:S05]  /*35b0*/  @!P0 EXIT ;  /* 0x000000000000894d */ /* 0x000fea0003800000 */
[----:B0123--:R-:W0:Y:S01]  /*35c0*/  LDC.64 R4, c[0x0][0x388] ;  /* 0x0000e200ff047b82 */ /* 0x00fe220000000a00 */
[----:B------:R-:W-:Y:S01]  /*35d0*/  IADD3 R7, PT, PT, R2, R7, RZ ;  /* 0x0000000702077210 */ /* 0x000fe20007ffe0ff */
[----:B------:R-:W-:-:S04]  /*35e0*/  UIADD3 UR4, UPT, UPT, -UR5, URZ, URZ ;  /* 0x000000ff05047290 */ /* 0x000fc8000fffe1ff */
[----:B0-----:R-:W-:-:S08]  /*35f0*/  IMAD.WIDE.U32 R4, R7, 0x4, R4 ;  /* 0x0000000407047825 */ /* 0x001fd000078e0004 */
.L_x_44:
[----:B------:R-:W2:Y:S01]  /*3600*/  LDG.E R9, desc[UR10][R4.64] ;  /* 0x0000000a04097981 */ /* 0x000ea2000c1e1900 */
[----:B------:R-:W0:Y:S01]  /*3610*/  MUFU.RCP R0, R3 ;  /* 0x0000000300007308 */ /* 0x000e220000001000 */
[----:B------:R-:W-:-:S04]  /*3620*/  UIADD3 UR4, UPT, UPT, UR4, 0x1, URZ ;  /* 0x0000000104047890 */ /* 0x000fc8000fffe0ff */
[----:B------:R-:W-:Y:S01]  /*3630*/  UISETP.NE.AND UP0, UPT, UR4, URZ, UPT ;  /* 0x000000ff0400728c */ /* 0x000fe2000bf05270 */
[----:B0-----:R-:W-:-:S04]  /*3640*/  FFMA R7, R0, -R3, 1 ;  /* 0x3f80000000077423 */ /* 0x001fc80000000803 */
[----:B------:R-:W-:Y:S01]  /*3650*/  FFMA R0, R0, R7, R0 ;  /* 0x0000000700007223 */ /* 0x000fe20000000000 */
[----:B--2---:R-:W0:Y:S03]  /*3660*/  FCHK P0, R9, R3 ;  /* 0x0000000309007302 */ /* 0x004e260000000000 */
[----:B------:R-:W-:-:S04]  /*3670*/  FFMA R2, R0, R9, RZ ;  /* 0x0000000900027223 */ /* 0x000fc800000000ff */
[----:B------:R-:W-:-:S04]  /*3680*/  FFMA R7, R2, -R3, R9 ;  /* 0x8000000302077223 */ /* 0x000fc80000000009 */
[----:B------:R-:W-:Y:S01]  /*3690*/  FFMA R7, R0, R7, R2 ;  /* 0x0000000700077223 */ /* 0x000fe20000000002 */
[----:B0-----:R-:W-:Y:S06]  /*36a0*/  @!P0 BRA `(.L_x_43) ;  /* 0x0000000000108947 */ /* 0x001fec0003800000 */
[----:B------:R-:W-:Y:S02]  /*36b0*/  MOV R0, R9 ;  /* 0x0000000900007202 */ /* 0x000fe40000000f00 */
[----:B------:R-:W-:-:S07]  /*36c0*/  MOV R12, 0x36e0 ;  /* 0x000036e0000c7802 */ /* 0x000fce0000000f00 */
[----:B------:R-:W-:Y:S05]  /*36d0*/  CALL.REL.NOINC `($__internal_0_$__cuda_sm3x_div_rn_noftz_f32_slowpath) ;  /* 0x0000000000187944 */ /* 0x000fea0003c00000 */
[----:B------:R-:W-:-:S07]  /*36e0*/  MOV R7, R11 ;  /* 0x0000000b00077202 */ /* 0x000fce0000000f00 */
.L_x_43:
[----:B------:R0:W-:Y:S02]  /*36f0*/  STG.E desc[UR10][R4.64], R7 ;  /* 0x0000000704007986 */ /* 0x0001e4000c10190a */
[----:B0-----:R-:W-:-:S04]  /*3700*/  IADD3 R4, P0, PT, R4, 0x4, RZ ;  /* 0x0000000404047810 */ /* 0x001fc80007f1e0ff */
[----:B------:R-:W-:Y:S01]  /*3710*/  IADD3.X R5, PT, PT, RZ, R5, RZ, P0, !PT ;  /* 0x00000005ff057210 */ /* 0x000fe200007fe4ff */
[----:B------:R-:W-:Y:S08]  /*3720*/  BRA.U UP0, `(.L_x_44) ;  /* 0xfffffffd00b47547 */ /* 0x000ff0000b83ffff */
[----:B------:R-:W-:Y:S05]  /*3730*/  EXIT ;  /* 0x000000000000794d */ /* 0x000fea0003800000 */
        .weak           $__internal_0_$__cuda_sm3x_div_rn_noftz_f32_slowpath
        .type           $__internal_0_$__cuda_sm3x_div_rn_noftz_f32_slowpath,@function
        .size           $__internal_0_$__cuda_sm3x_div_rn_noftz_f32_slowpath,(.L_x_54 - $__internal_0_$__cuda_sm3x_div_rn_noftz_f32_slowpath)
$__internal_0_$__cuda_sm3x_div_rn_noftz_f32_slowpath:
[----:B------:R-:W-:Y:S02]  /*3740*/  SHF.R.U32.HI R11, RZ, 0x17, R3 ;  /* 0x00000017ff0b7819 */ /* 0x000fe40000011603 */
[----:B------:R-:W-:Y:S02]  /*3750*/  SHF.R.U32.HI R14, RZ, 0x17, R0 ;  /* 0x00000017ff0e7819 */ /* 0x000fe40000011600 */
[----:B------:R-:W-:Y:S02]  /*3760*/  LOP3.LUT R11, R11, 0xff, RZ, 0xc0, !PT ;  /* 0x000000ff0b0b7812 */ /* 0x000fe400078ec0ff */
[----:B------:R-:W-:Y:S02]  /*3770*/  LOP3.LUT R14, R14, 0xff, RZ, 0xc0, !PT ;  /* 0x000000ff0e0e7812 */ /* 0x000fe400078ec0ff */
[----:B------:R-:W-:Y:S02]  /*3780*/  IADD3 R16, PT, PT, R11, -0x1, RZ ;  /* 0xffffffff0b107810 */ /* 0x000fe40007ffe0ff */
[----:B------:R-:W-:-:S02]  /*3790*/  IADD3 R15, PT, PT, R14, -0x1, RZ ;  /* 0xffffffff0e0f7810 */ /* 0x000fc40007ffe0ff */
[----:B------:R-:W-:Y:S02]  /*37a0*/  ISETP.GT.U32.AND P0, PT, R16, 0xfd, PT ;  /* 0x000000fd1000780c */ /* 0x000fe40003f04070 */
[----:B------:R-:W-:Y:S02]  /*37b0*/  MOV R13, R3 ;  /* 0x00000003000d7202 */ /* 0x000fe40000000f00 */
[----:B------:R-:W-:-:S13]  /*37c0*/  ISETP.GT.U32.OR P0, PT, R15, 0xfd, P0 ;  /* 0x000000fd0f00780c */ /* 0x000fda0000704470 */
[----:B------:R-:W-:Y:S01]  /*37d0*/  @!P0 MOV R10, RZ ;  /* 0x000000ff000a8202 */ /* 0x000fe20000000f00 */
[----:B------:R-:W-:Y:S06]  /*37e0*/  @!P0 BRA `(.L_x_45) ;  /* 0x00000000005c8947 */ /* 0x000fec0003800000 */
[----:B------:R-:W-:Y:S02]  /*37f0*/  FSETP.GTU.FTZ.AND P0, PT, |R0|, +INF , PT ;  /* 0x7f8000000000780b */ /* 0x000fe40003f1c200 */
[----:B------:R-:W-:-:S04]  /*3800*/  FSETP.GTU.FTZ.AND P1, PT, |R3|, +INF , PT ;  /* 0x7f8000000300780b */ /* 0x000fc80003f3c200 */
[----:B------:R-:W-:-:S13]  /*3810*/  PLOP3.LUT P0, PT, P0, P1, PT, 0xf8, 0x8f ;  /* 0x00000000008f781c */ /* 0x000fda0000703f70 */
[----:B------:R-:W-:Y:S05]  /*3820*/  @P0 BRA `(.L_x_46) ;  /* 0x0000000400440947 */ /* 0x000fea0003800000 */
[----:B------:R-:W-:-:S13]  /*3830*/  LOP3.LUT P0, RZ, R13, 0x7fffffff, R0, 0xc8, !PT ;  /* 0x7fffffff0dff7812 */ /* 0x000fda000780c800 */
[----:B------:R-:W-:Y:S05]  /*3840*/  @!P0 BRA `(.L_x_47) ;  /* 0x0000000400348947 */ /* 0x000fea0003800000 */
[C---:B------:R-:W-:Y:S02]  /*3850*/  FSETP.NEU.FTZ.AND P3, PT, |R0|.reuse, +INF , PT ;  /* 0x7f8000000000780b */ /* 0x040fe40003f7d200 */
[----:B------:R-:W-:Y:S02]  /*3860*/  FSETP.NEU.FTZ.AND P1, PT, |R3|, +INF , PT ;  /* 0x7f8000000300780b */ /* 0x000fe40003f3d200 */
[----:B------:R-:W-:-:S11]  /*3870*/  FSETP.NEU.FTZ.AND P0, PT, |R0|, +INF , PT ;  /* 0x7f8000000000780b */ /* 0x000fd60003f1d200 */
[----:B------:R-:W-:Y:S05]  /*3880*/  @!P1 BRA !P3, `(.L_x_47) ;  /* 0x0000000400249947 */ /* 0x000fea0005800000 */
[----:B------:R-:W-:-:S04]  /*3890*/  LOP3.LUT P3, RZ, R0, 0x7fffffff, RZ, 0xc0, !PT ;  /* 0x7fffffff00ff7812 */ /* 0x000fc8000786c0ff */
[----:B------:R-:W-:-:S13]  /*38a0*/  PLOP3.LUT P1, PT, P1, P3, PT, 0x2f, 0xf2 ;  /* 0x0000000000f2781c */ /* 0x000fda0000f26577 */
[----:B------:R-:W-:Y:S05]  /*38b0*/  @P1 BRA `(.L_x_48) ;  /* 0x0000000400101947 */ /* 0x000fea0003800000 */
[----:B------:R-:W-:-:S04]  /*38c0*/  LOP3.LUT P1, RZ, R13, 0x7fffffff, RZ, 0xc0, !PT ;  /* 0x7fffffff0dff7812 */ /* 0x000fc8000782c0ff */
[----:B------:R-:W-:-:S13]  /*38d0*/  PLOP3.LUT P0, PT, P0, P1, PT, 0x2f, 0xf2 ;  /* 0x0000000000f2781c */ /* 0x000fda0000702577 */
[----:B------:R-:W-:Y:S05]  /*38e0*/  @P0 BRA `(.L_x_49) ;  /* 0x0000000000f80947 */ /* 0x000fea0003800000 */
[----:B------:R-:W-:Y:S02]  /*38f0*/  ISETP.GE.AND P0, PT, R15, RZ, PT ;  /* 0x000000ff0f00720c */ /* 0x000fe40003f06270 */
[----:B------:R-:W-:-:S11]  /*3900*/  ISETP.GE.AND P1, PT, R16, RZ, PT ;  /* 0x000000ff1000720c */ /* 0x000fd60003f26270 */
[----:B------:R-:W-:Y:S01]  /*3910*/  @P0 MOV R10, RZ ;  /* 0x000000ff000a0202 */ /* 0x000fe20000000f00 */
[----:B------:R-:W-:Y:S02]  /*3920*/  @!P0 IMAD.MOV.U32 R10, RZ, RZ, -0x40 ;  /* 0xffffffc0ff0a8424 */ /* 0x000fe400078e00ff */
[----:B------:R-:W-:Y:S01]  /*3930*/  @!P0 FFMA R0, R0, 1.84467440737095516160e+19, RZ ;  /* 0x5f80000000008823 */ /* 0x000fe200000000ff */
[----:B------:R-:W-:Y:S02]  /*3940*/  @!P1 FFMA R13, R3, 1.84467440737095516160e+19, RZ ;  /* 0x5f800000030d9823 */ /* 0x000fe400000000ff */
[----:B------:R-:W-:-:S07]  /*3950*/  @!P1 IADD3 R10, PT, PT, R10, 0x40, RZ ;  /* 0x000000400a0a9810 */ /* 0x000fce0007ffe0ff */
.L_x_45:
[----:B------:R-:W-:Y:S02]  /*3960*/  LEA R16, R11, 0xc0800000, 0x17 ;  /* 0xc08000000b107811 */ /* 0x000fe400078eb8ff */
[----:B------:R-:W-:Y:S02]  /*3970*/  IADD3 R14, PT, PT, R14, -0x7f, RZ ;  /* 0xffffff810e0e7810 */ /* 0x000fe40007ffe0ff */
[----:B------:R-:W-:-:S03]  /*3980*/  IADD3 R17, PT, PT, -R16, R13, RZ ;  /* 0x0000000d10117210 */ /* 0x000fc60007ffe1ff */
[C---:B------:R-:W-:Y:S01]  /*3990*/  IMAD R0, R14.reuse, -0x800000, R0 ;  /* 0xff8000000e007824 */ /* 0x040fe200078e0200 */
[----:B------:R0:W1:Y:S01]  /*39a0*/  MUFU.RCP R16, R17 ;  /* 0x0000001100107308 */ /* 0x0000620000001000 */
[----:B------:R-:W-:Y:S01]  /*39b0*/  FADD.FTZ R15, -R17, -RZ ;  /* 0x800000ff110f7221 */ /* 0x000fe20000010100 */
[----:B0-----:R-:W-:-:S04]  /*39c0*/  IADD3 R17, PT, PT, R14, 0x7f, -R11 ;  /* 0x0000007f0e117810 */ /* 0x001fc80007ffe80b */
[----:B------:R-:W-:Y:S01]  /*39d0*/  IADD3 R17, PT, PT, R17, R10, RZ ;  /* 0x0000000a11117210 */ /* 0x000fe20007ffe0ff */
[----:B-1----:R-:W-:-:S04]  /*39e0*/  FFMA R13, R16, R15, 1 ;  /* 0x3f800000100d7423 */ /* 0x002fc8000000000f */
[----:B------:R-:W-:-:S04]  /*39f0*/  FFMA R13, R16, R13, R16 ;  /* 0x0000000d100d7223 */ /* 0x000fc80000000010 */
[----:B------:R-:W-:-:S04]  /*3a00*/  FFMA R16, R0, R13, RZ ;  /* 0x0000000d00107223 */ /* 0x000fc800000000ff */
[----:B------:R-:W-:-:S04]  /*3a10*/  FFMA R18, R15, R16, R0 ;  /* 0x000000100f127223 */ /* 0x000fc80000000000 */
[----:B------:R-:W-:-:S04]  /*3a20*/  FFMA R16, R13, R18, R16 ;  /* 0x000000120d107223 */ /* 0x000fc80000000010 */
[----:B------:R-:W-:-:S04]  /*3a30*/  FFMA R15, R15, R16, R0 ;  /* 0x000000100f0f7223 */ /* 0x000fc80000000000 */
[----:B------:R-:W-:-:S05]  /*3a40*/  FFMA R0, R13, R15, R16 ;  /* 0x0000000f0d007223 */ /* 0x000fca0000000010 */
[----:B------:R-:W-:-:S04]  /*3a50*/  SHF.R.U32.HI R11, RZ, 0x17, R0 ;  /* 0x00000017ff0b7819 */ /* 0x000fc80000011600 */
[----:B------:R-:W-:-:S04]  /*3a60*/  LOP3.LUT R11, R11, 0xff, RZ, 0xc0, !PT ;  /* 0x000000ff0b0b7812 */ /* 0x000fc800078ec0ff */
[----:B------:R-:W-:-:S04]  /*3a70*/  IADD3 R11, PT, PT, R11, R17, RZ ;  /* 0x000000110b0b7210 */ /* 0x000fc80007ffe0ff */
[----:B------:R-:W-:-:S04]  /*3a80*/  IADD3 R10, PT, PT, R11, -0x1, RZ ;  /* 0xffffffff0b0a7810 */ /* 0x000fc80007ffe0ff */
[----:B------:R-:W-:-:S13]  /*3a90*/  ISETP.GE.U32.AND P0, PT, R10, 0xfe, PT ;  /* 0x000000fe0a00780c */ /* 0x000fda0003f06070 */
[----:B------:R-:W-:Y:S05]  /*3aa0*/  @!P0 BRA `(.L_x_50) ;  /* 0x0000000000808947 */ /* 0x000fea0003800000 */
[----:B------:R-:W-:-:S13]  /*3ab0*/  ISETP.GT.AND P0, PT, R11, 0xfe, PT ;  /* 0x000000fe0b00780c */ /* 0x000fda0003f04270 */
[----:B------:R-:W-:Y:S05]  /*3ac0*/  @P0 BRA `(.L_x_51) ;  /* 0x00000000006c0947 */ /* 0x000fea0003800000 */
[----:B------:R-:W-:-:S13]  /*3ad0*/  ISETP.GE.AND P0, PT, R11, 0x1, PT ;  /* 0x000000010b00780c */ /* 0x000fda0003f06270 */
[----:B------:R-:W-:Y:S05]  /*3ae0*/  @P0 BRA `(.L_x_52) ;  /* 0x0000000000980947 */ /* 0x000fea0003800000 */
[----:B------:R-:W-:Y:S02]  /*3af0*/  ISETP.GE.AND P0, PT, R11, -0x18, PT ;  /* 0xffffffe80b00780c */ /* 0x000fe40003f06270 */
[----:B------:R-:W-:-:S11]  /*3b00*/  LOP3.LUT R0, R0, 0x80000000, RZ, 0xc0, !PT ;  /* 0x8000000000007812 */ /* 0x000fd600078ec0ff */
[----:B------:R-:W-:Y:S05]  /*3b10*/  @!P0 BRA `(.L_x_52) ;  /* 0x00000000008c8947 */ /* 0x000fea0003800000 */
[-CC-:B------:R-:W-:Y:S01]  /*3b20*/  FFMA.RZ R10, R13, R15.reuse, R16.reuse ;  /* 0x0000000f0d0a7223 */ /* 0x180fe2000000c010 */
[C---:B------:R-:W-:Y:S02]  /*3b30*/  ISETP.NE.AND P3, PT, R11.reuse, RZ, PT ;  /* 0x000000ff0b00720c */ /* 0x040fe40003f65270 */
[----:B------:R-:W-:Y:S02]  /*3b40*/  ISETP.NE.AND P1, PT, R11, RZ, PT ;  /* 0x000000ff0b00720c */ /* 0x000fe40003f25270 */
[----:B------:R-:W-:Y:S01]  /*3b50*/  LOP3.LUT R14, R10, 0x7fffff, RZ, 0xc0, !PT ;  /* 0x007fffff0a0e7812 */ /* 0x000fe200078ec0ff */
[CCC-:B------:R-:W-:Y:S01]  /*3b60*/  FFMA.RP R10, R13.reuse, R15.reuse, R16.reuse ;  /* 0x0000000f0d0a7223 */ /* 0x1c0fe20000008010 */
[----:B------:R-:W-:Y:S01]  /*3b70*/  FFMA.RM R13, R13, R15, R16 ;  /* 0x0000000f0d0d7223 */ /* 0x000fe20000004010 */
[----:B------:R-:W-:Y:S02]  /*3b80*/  IADD3 R15, PT, PT, R11, 0x20, RZ ;  /* 0x000000200b0f7810 */ /* 0x000fe40007ffe0ff */
[----:B------:R-:W-:-:S02]  /*3b90*/  LOP3.LUT R14, R14, 0x800000, RZ, 0xfc, !PT ;  /* 0x008000000e0e7812 */ /* 0x000fc400078efcff */
[----:B------:R-:W-:Y:S02]  /*3ba0*/  IADD3 R11, PT, PT, -R11, RZ, RZ ;  /* 0x000000ff0b0b7210 */ /* 0x000fe40007ffe1ff */
[----:B------:R-:W-:Y:S02]  /*3bb0*/  SHF.L.U32 R15, R14, R15, RZ ;  /* 0x0000000f0e0f7219 */ /* 0x000fe400000006ff */
[----:B------:R-:W-:Y:S02]  /*3bc0*/  FSETP.NEU.FTZ.AND P0, PT, R10, R13, PT ;  /* 0x0000000d0a00720b */ /* 0x000fe40003f1d000 */
[----:B------:R-:W-:Y:S02]  /*3bd0*/  SEL R11, R11, RZ, P3 ;  /* 0x000000ff0b0b7207 */ /* 0x000fe40001800000 */
[----:B------:R-:W-:Y:S02]  /*3be0*/  ISETP.NE.AND P1, PT, R15, RZ, P1 ;  /* 0x000000ff0f00720c */ /* 0x000fe40000f25270 */
[----:B------:R-:W-:-:S02]  /*3bf0*/  SHF.R.U32.HI R11, RZ, R11, R14 ;  /* 0x0000000bff0b7219 */ /* 0x000fc4000001160e */
[----:B------:R-:W-:Y:S02]  /*3c00*/  PLOP3.LUT P0, PT, P0, P1, PT, 0xf8, 0x8f ;  /* 0x00000000008f781c */ /* 0x000fe40000703f70 */
[----:B------:R-:W-:Y:S02]  /*3c10*/  SHF.R.U32.HI R13, RZ, 0x1, R11 ;  /* 0x00000001ff0d7819 */ /* 0x000fe4000001160b */
[----:B------:R-:W-:-:S04]  /*3c20*/  SEL R10, RZ, 0x1, !P0 ;  /* 0x00000001ff0a7807 */ /* 0x000fc80004000000 */
[----:B------:R-:W-:-:S04]  /*3c30*/  LOP3.LUT R10, R10, 0x1, R13, 0xf8, !PT ;  /* 0x000000010a0a7812 */ /* 0x000fc800078ef80d */
[----:B------:R-:W-:-:S04]  /*3c40*/  LOP3.LUT R10, R10, R11, RZ, 0xc0, !PT ;  /* 0x0000000b0a0a7212 */ /* 0x000fc800078ec0ff */
[----:B------:R-:W-:-:S04]  /*3c50*/  IADD3 R13, PT, PT, R13, R10, RZ ;  /* 0x0000000a0d0d7210 */ /* 0x000fc80007ffe0ff */
[----:B------:R-:W-:Y:S01]  /*3c60*/  LOP3.LUT R0, R13, R0, RZ, 0xfc, !PT ;  /* 0x000000000d007212 */ /* 0x000fe200078efcff */
[----:B------:R-:W-:Y:S06]  /*3c70*/  BRA `(.L_x_52) ;  /* 0x0000000000347947 */ /* 0x000fec0003800000 */
.L_x_51:
[----:B------:R-:W-:-:S04]  /*3c80*/  LOP3.LUT R0, R0, 0x80000000, RZ, 0xc0, !PT ;  /* 0x8000000000007812 */ /* 0x000fc800078ec0ff */
[----:B------:R-:W-:Y:S01]  /*3c90*/  LOP3.LUT R0, R0, 0x7f800000, RZ, 0xfc, !PT ;  /* 0x7f80000000007812 */ /* 0x000fe200078efcff */
[----:B------:R-:W-:Y:S06]  /*3ca0*/  BRA `(.L_x_52) ;  /* 0x0000000000287947 */ /* 0x000fec0003800000 */
.L_x_50:
[----:B------:R-:W-:Y:S01]  /*3cb0*/  LEA R0, R17, R0, 0x17 ;  /* 0x0000000011007211 */ /* 0x000fe200078eb8ff */
[----:B------:R-:W-:Y:S06]  /*3cc0*/  BRA `(.L_x_52) ;  /* 0x0000000000207947 */ /* 0x000fec0003800000 */
.L_x_49:
[----:B------:R-:W-:-:S04]  /*3cd0*/  LOP3.LUT R0, R13, 0x80000000, R0, 0x48, !PT ;  /* 0x800000000d007812 */ /* 0x000fc800078e4800 */
[----:B------:R-:W-:Y:S01]  /*3ce0*/  LOP3.LUT R0, R0, 0x7f800000, RZ, 0xfc, !PT ;  /* 0x7f80000000007812 */ /* 0x000fe200078efcff */
[----:B------:R-:W-:Y:S06]  /*3cf0*/  BRA `(.L_x_52) ;  /* 0x0000000000147947 */ /* 0x000fec0003800000 */
.L_x_48:
[----:B------:R-:W-:Y:S01]  /*3d00*/  LOP3.LUT R0, R13, 0x80000000, R0, 0x48, !PT ;  /* 0x800000000d007812 */ /* 0x000fe200078e4800 */
[----:B------:R-:W-:Y:S06]  /*3d10*/  BRA `(.L_x_52) ;  /* 0x00000000000c7947 */ /* 0x000fec0003800000 */
.L_x_47:
[----:B------:R-:W0:Y:S01]  /*3d20*/  MUFU.RSQ R0, -QNAN ;  /* 0xffc0000000007908 */ /* 0x000e220000001400 */
[----:B------:R-:W-:Y:S05]  /*3d30*/  BRA `(.L_x_52) ;  /* 0x0000000000047947 */ /* 0x000fea0003800000 */
.L_x_46:
[----:B------:R-:W-:-:S07]  /*3d40*/  FADD.FTZ R0, R0, R3 ;  /* 0x0000000300007221 */ /* 0x000fce0000010000 */
.L_x_52:
[----:B------:R-:W-:Y:S01]  /*3d50*/  HFMA2 R13, -RZ, RZ, 0, 0 ;  /* 0x00000000ff0d7431 */ /* 0x000fe200000001ff */
[----:B0-----:R-:W-:-:S03]  /*3d60*/  MOV R11, R0 ;  /* 0x00000000000b7202 */ /* 0x001fc60000000f00 */
[----:B------:R-:W-:Y:S05]  /*3d70*/  RET.REL.NODEC R12 `(_Z14softmax_kernelPfS_ii) ;  /* 0xffffffc00ca07950 */ /* 0x000fea0003c3ffff */
.L_x_53:
[----:B------:R-:W-:-:S00]  /*3d80*/  BRA `(.L_x_53) ;  /* 0xfffffffc00fc7947 */ /* 0x000fc0000383ffff */
[----:B------:R-:W-:-:S00]  /*3d90*/  NOP ;  /* 0x0000000000007918 */ /* 0x000fc00000000000 */
        /* <DEDUP_REMOVED lines=14> */
.L_x_54:


//--------------------- .nv.shared.reserved.0     --------------------------
	.section	.nv.shared.reserved.0,"aw",@nobits
	.weak		__nv_reservedSMEM_offset_0_alias
	.size		__nv_reservedSMEM_offset_0_alias, 0, 64
	.other		__nv_reservedSMEM_offset_0_alias,@"STO_CUDA_RESERVED_SHARED STV_DEFAULT"
__nv_reservedSMEM_offset_0_alias:
	.zero		0
	.zero		64


//--------------------- .nv.constant0._Z14softmax_kernelPfS_ii --------------------------
	.section	.nv.constant0._Z14softmax_kernelPfS_ii,"a",@progbits
	.sectionflags	@""
	.align	4
.nv.constant0._Z14softmax_kernelPfS_ii:
	.zero		920


//--------------------- SYMBOLS --------------------------

	.type		.nv.reservedSmem.offset0,@object
	.size		.nv.reservedSmem.offset0,0x4
